	.target	sm_90a

	.elftype	@"ET_EXEC"


//--------------------- .note.nv.tkinfo           --------------------------
	.section	.note.nv.tkinfo,"",@"SHT_NOTE"
	.sectionflags	@"SHF_NOTE_NV_TKINFO"
	.tkinfo
        /*0018*/ 	.word	0x00000002
        /*0030*/ 	.string	""
        /*0030*/ 	.string	"ptxas"
        /*0030*/ 	.string	"Cuda compilation tools, release 13.0, V13.0.88"
        /*0030*/ 	.string	"Build cuda_13.0.r13.0/compiler.36424714_0"
        /*0030*/ 	.string	"-arch sm_90a -m 64 "



//--------------------- .note.nv.cuinfo           --------------------------
	.section	.note.nv.cuinfo,"",@"SHT_NOTE"
	.sectionflags	@"SHF_NOTE_NV_CUINFO"
        /*0018*/ 	.short	0x0002
        /*001a*/ 	.short	0x005a
        /*001c*/ 	.short	0x0082
	.zero		2


//--------------------- .nv.info                  --------------------------
	.section	.nv.info,"",@"SHT_CUDA_INFO"
	.align	4


	//----- nvinfo : EIATTR_REGCOUNT
	.align		4
        /*0000*/ 	.byte	0x04, 0x2f
        /*0002*/ 	.short	(.L_15 - .L_14)
	.align		4
.L_14:
        /*0004*/ 	.word	index@(_ZN7cutlass13device_kernelINS_4gemm6kernel13GemmUniversalIN4cute5tupleIJiiiiEEENS1_10collective13CollectiveMmaINS1_34MainloopSm90TmaGmmaWarpSpecializedILi4ENS5_IJNS4_1CILi2EEESB_NSA_ILi1EEEEEENS1_35KernelTmaWarpSpecializedCooperativeEEENS5_IJNSA_ILi256EEENSA_ILi64EEENSA_ILi32EEEEEENS_10bfloat16_tENS5_IJlSC_lEEESK_SL_NS4_8TiledMMAINS4_8MMA_AtomIJNS4_4SM904GMMA27MMA_64x64x16_F32BF16BF16_SSILNSP_5MajorE0ELSR_0ELNSP_7ScaleInE1ELSS_1EEEEEENS4_6LayoutINS5_IJSB_SC_SC_EEENS5_IJSC_NSA_ILi0EEESX_EEEEENS5_IJNS4_10UnderscoreES10_S10_EEEEENS4_23SM90_TMA_LOAD_MULTICASTENS4_14ComposedLayoutINS4_7SwizzleILi2ELi4ELi3EEENS4_18smem_ptr_flag_bitsILi16EEENSV_INS5_IJNSA_ILi8EEESI_EEENS5_IJSI_SC_EEEEEEEvNS4_8identityES13_S1D_vS1E_EENS_8epilogue10collective6detail29Sm90TmaWarpSpecializedAdapterINS1H_15DefaultEpilogueISK_SL_SL_NS1G_6thread17LinearCombinationISK_Li1EffLNS1L_9ScaleType4KindE0ELNS_15FloatRoundStyleE2ESK_EENS1_15EpilogueDefaultEEEEEvvEEEEvNT_6ParamsE)
        /*0008*/ 	.word	0x000000a8


	//----- nvinfo : EIATTR_FRAME_SIZE
	.align		4
.L_15:
        /*000c*/ 	.byte	0x04, 0x11
        /*000e*/ 	.short	(.L_17 - .L_16)
	.align		4
.L_16:
        /*0010*/ 	.word	index@(_ZN7cutlass13device_kernelINS_4gemm6kernel13GemmUniversalIN4cute5tupleIJiiiiEEENS1_10collective13CollectiveMmaINS1_34MainloopSm90TmaGmmaWarpSpecializedILi4ENS5_IJNS4_1CILi2EEESB_NSA_ILi1EEEEEENS1_35KernelTmaWarpSpecializedCooperativeEEENS5_IJNSA_ILi256EEENSA_ILi64EEENSA_ILi32EEEEEENS_10bfloat16_tENS5_IJlSC_lEEESK_SL_NS4_8TiledMMAINS4_8MMA_AtomIJNS4_4SM904GMMA27MMA_64x64x16_F32BF16BF16_SSILNSP_5MajorE0ELSR_0ELNSP_7ScaleInE1ELSS_1EEEEEENS4_6LayoutINS5_IJSB_SC_SC_EEENS5_IJSC_NSA_ILi0EEESX_EEEEENS5_IJNS4_10UnderscoreES10_S10_EEEEENS4_23SM90_TMA_LOAD_MULTICASTENS4_14ComposedLayoutINS4_7SwizzleILi2ELi4ELi3EEENS4_18smem_ptr_flag_bitsILi16EEENSV_INS5_IJNSA_ILi8EEESI_EEENS5_IJSI_SC_EEEEEEEvNS4_8identityES13_S1D_vS1E_EENS_8epilogue10collective6detail29Sm90TmaWarpSpecializedAdapterINS1H_15DefaultEpilogueISK_SL_SL_NS1G_6thread17LinearCombinationISK_Li1EffLNS1L_9ScaleType4KindE0ELNS_15FloatRoundStyleE2ESK_EENS1_15EpilogueDefaultEEEEEvvEEEEvNT_6ParamsE)
        /*0014*/ 	.word	0x00000000


	//----- nvinfo : EIATTR_MIN_STACK_SIZE
	.align		4
.L_17:
        /*0018*/ 	.byte	0x04, 0x12
        /*001a*/ 	.short	(.L_19 - .L_18)
	.align		4
.L_18:
        /*001c*/ 	.word	index@(_ZN7cutlass13device_kernelINS_4gemm6kernel13GemmUniversalIN4cute5tupleIJiiiiEEENS1_10collective13CollectiveMmaINS1_34MainloopSm90TmaGmmaWarpSpecializedILi4ENS5_IJNS4_1CILi2EEESB_NSA_ILi1EEEEEENS1_35KernelTmaWarpSpecializedCooperativeEEENS5_IJNSA_ILi256EEENSA_ILi64EEENSA_ILi32EEEEEENS_10bfloat16_tENS5_IJlSC_lEEESK_SL_NS4_8TiledMMAINS4_8MMA_AtomIJNS4_4SM904GMMA27MMA_64x64x16_F32BF16BF16_SSILNSP_5MajorE0ELSR_0ELNSP_7ScaleInE1ELSS_1EEEEEENS4_6LayoutINS5_IJSB_SC_SC_EEENS5_IJSC_NSA_ILi0EEESX_EEEEENS5_IJNS4_10UnderscoreES10_S10_EEEEENS4_23SM90_TMA_LOAD_MULTICASTENS4_14ComposedLayoutINS4_7SwizzleILi2ELi4ELi3EEENS4_18smem_ptr_flag_bitsILi16EEENSV_INS5_IJNSA_ILi8EEESI_EEENS5_IJSI_SC_EEEEEEEvNS4_8identityES13_S1D_vS1E_EENS_8epilogue10collective6detail29Sm90TmaWarpSpecializedAdapterINS1H_15DefaultEpilogueISK_SL_SL_NS1G_6thread17LinearCombinationISK_Li1EffLNS1L_9ScaleType4KindE0ELNS_15FloatRoundStyleE2ESK_EENS1_15EpilogueDefaultEEEEEvvEEEEvNT_6ParamsE)
        /*0020*/ 	.word	0x00000000
.L_19:


//--------------------- .nv.compat                --------------------------
	.section	.nv.compat,"",@"SHT_CUDA_COMPAT_INFO"
	.align	4
        /*0000*/ 	.byte	0x02, 0x09, 0x01, 0x00, 0x02, 0x02, 0x04, 0x00, 0x02, 0x05, 0x05, 0x00, 0x03, 0x07, 0x01, 0x01
        /*0010*/ 	.byte	0x02, 0x03, 0x01, 0x00, 0x02, 0x06, 0x01, 0x00, 0x04, 0x0b, 0x08, 0x00, 0x00, 0x00, 0x00, 0x00
        /*0020*/ 	.byte	0x00, 0x00, 0x00, 0x00


//--------------------- .nv.info._ZN7cutlass13device_kernelINS_4gemm6kernel13GemmUniversalIN4cute5tupleIJiiiiEEENS1_10collective13CollectiveMmaINS1_34MainloopSm90TmaGmmaWarpSpecializedILi4ENS5_IJNS4_1CILi2EEESB_NSA_ILi1EEEEEENS1_35KernelTmaWarpSpecializedCooperativeEEENS5_IJNSA_ILi256EEENSA_ILi64EEENSA_ILi32EEEEEENS_10bfloat16_tENS5_IJlSC_lEEESK_SL_NS4_8TiledMMAINS4_8MMA_AtomIJNS4_4SM904GMMA27MMA_64x64x16_F32BF16BF16_SSILNSP_5MajorE0ELSR_0ELNSP_7ScaleInE1ELSS_1EEEEEENS4_6LayoutINS5_IJSB_SC_SC_EEENS5_IJSC_NSA_ILi0EEESX_EEEEENS5_IJNS4_10UnderscoreES10_S10_EEEEENS4_23SM90_TMA_LOAD_MULTICASTENS4_14ComposedLayoutINS4_7SwizzleILi2ELi4ELi3EEENS4_18smem_ptr_flag_bitsILi16EEENSV_INS5_IJNSA_ILi8EEESI_EEENS5_IJSI_SC_EEEEEEEvNS4_8identityES13_S1D_vS1E_EENS_8epilogue10collective6detail29Sm90TmaWarpSpecializedAdapterINS1H_15DefaultEpilogueISK_SL_SL_NS1G_6thread17LinearCombinationISK_Li1EffLNS1L_9ScaleType4KindE0ELNS_15FloatRoundStyleE2ESK_EENS1_15EpilogueDefaultEEEEEvvEEEEvNT_6ParamsE --------------------------
	.section	.nv.info._ZN7cutlass13device_kernelINS_4gemm6kernel13GemmUniversalIN4cute5tupleIJiiiiEEENS1_10collective13CollectiveMmaINS1_34MainloopSm90TmaGmmaWarpSpecializedILi4ENS5_IJNS4_1CILi2EEESB_NSA_ILi1EEEEEENS1_35KernelTmaWarpSpecializedCooperativeEEENS5_IJNSA_ILi256EEENSA_ILi64EEENSA_ILi32EEEEEENS_10bfloat16_tENS5_IJlSC_lEEESK_SL_NS4_8TiledMMAINS4_8MMA_AtomIJNS4_4SM904GMMA27MMA_64x64x16_F32BF16BF16_SSILNSP_5MajorE0ELSR_0ELNSP_7ScaleInE1ELSS_1EEEEEENS4_6LayoutINS5_IJSB_SC_SC_EEENS5_IJSC_NSA_ILi0EEESX_EEEEENS5_IJNS4_10UnderscoreES10_S10_EEEEENS4_23SM90_TMA_LOAD_MULTICASTENS4_14ComposedLayoutINS4_7SwizzleILi2ELi4ELi3EEENS4_18smem_ptr_flag_bitsILi16EEENSV_INS5_IJNSA_ILi8EEESI_EEENS5_IJSI_SC_EEEEEEEvNS4_8identityES13_S1D_vS1E_EENS_8epilogue10collective6detail29Sm90TmaWarpSpecializedAdapterINS1H_15DefaultEpilogueISK_SL_SL_NS1G_6thread17LinearCombinationISK_Li1EffLNS1L_9ScaleType4KindE0ELNS_15FloatRoundStyleE2ESK_EENS1_15EpilogueDefaultEEEEEvvEEEEvNT_6ParamsE,"",@"SHT_CUDA_INFO"
	.sectionflags	@""
	.align	4


	//----- nvinfo : EIATTR_CUDA_API_VERSION
	.align		4
        /*0000*/ 	.byte	0x04, 0x37
        /*0002*/ 	.short	(.L_21 - .L_20)
.L_20:
        /*0004*/ 	.word	0x00000082


	//----- nvinfo : EIATTR_KPARAM_INFO
	.align		4
.L_21:
        /*0008*/ 	.byte	0x04, 0x17
        /*000a*/ 	.short	(.L_23 - .L_22)
.L_22:
        /*000c*/ 	.word	0x00000000
        /*0010*/ 	.short	0x0000
        /*0012*/ 	.short	0x0070
        /*0014*/ 	.byte	0x00, 0xf0, 0x01, 0x10


	//----- nvinfo : EIATTR_SPARSE_MMA_MASK
	.align		4
.L_23:
        /*0018*/ 	.byte	0x03, 0x50
        /*001a*/ 	.short	0x0000


	//----- nvinfo : EIATTR_MAXREG_COUNT
	.align		4
        /*001c*/ 	.byte	0x03, 0x1b
        /*001e*/ 	.short	0x00a8


	//----- nvinfo : EIATTR_NUM_BARRIERS
	.align		4
        /*0020*/ 	.byte	0x02, 0x4c
        /*0022*/ 	.byte	0x01
	.zero		1


	//----- nvinfo : EIATTR_EXTERNS
	.align		4
        /*0024*/ 	.byte	0x04, 0x0f
        /*0026*/ 	.short	(.L_25 - .L_24)


	//   ....[0]....
	.align		4
.L_24:
        /*0028*/ 	.word	index@(__assertfail)


	//----- nvinfo : EIATTR_MERCURY_ISA_VERSION
	.align		4
.L_25:
        /*002c*/ 	.byte	0x03, 0x5f
        /*002e*/ 	.short	0x0101


	//----- nvinfo : EIATTR_INT_WARP_WIDE_INSTR_OFFSETS
	.align		4
        /*0030*/ 	.byte	0x04, 0x31
        /*0032*/ 	.short	(.L_27 - .L_26)


	//   ....[0]....
.L_26:
        /*0034*/ 	.word	0x00000480


	//   ....[1]....
        /*0038*/ 	.word	0x000004b0


	//   ....[2]....
        /*003c*/ 	.word	0x00000670


	//   ....[3]....
        /*0040*/ 	.word	0x00001ee0


	//----- nvinfo : EIATTR_COOP_GROUP_MASK_REGIDS
	.align		4
.L_27:
        /*0044*/ 	.byte	0x04, 0x29
        /*0046*/ 	.short	(.L_29 - .L_28)


	//   ....[0]....
.L_28:
        /*0048*/ 	.word	0xffffffff


	//   ....[1]....
        /*004c*/ 	.word	0xffffffff


	//   ....[2]....
        /*0050*/ 	.word	0xffffffff


	//   ....[3]....
        /*0054*/ 	.word	0xffffffff


	//   ....[4]....
        /*0058*/ 	.word	0xffffffff


	//   ....[5]....
        /*005c*/ 	.word	0xffffffff


	//----- nvinfo : EIATTR_COOP_GROUP_INSTR_OFFSETS
	.align		4
.L_29:
        /*0060*/ 	.byte	0x04, 0x28
        /*0062*/ 	.short	(.L_31 - .L_30)


	//   ....[0]....
.L_30:
        /*0064*/ 	.word	0x00000060


	//   ....[1]....
        /*0068*/ 	.word	0x00000070


	//   ....[2]....
        /*006c*/ 	.word	0x00000130


	//   ....[3]....
        /*0070*/ 	.word	0x000002d0


	//   ....[4]....
        /*0074*/ 	.word	0x00000800


	//   ....[5]....
        /*0078*/ 	.word	0x000014a0


	//----- nvinfo : EIATTR_REG_RECONFIG
	.align		4
.L_31:
        /*007c*/ 	.byte	0x01, 0x54
	.zero		2


	//----- nvinfo : EIATTR_SYSCALL_OFFSETS
	.align		4
        /*0080*/ 	.byte	0x04, 0x46
        /*0082*/ 	.short	(.L_33 - .L_32)


	//   ....[0]....
.L_32:
        /*0084*/ 	.word	0x00001690


	//----- nvinfo : EIATTR_MBARRIER_INSTR_OFFSETS
	.align		4
.L_33:
        /*0088*/ 	.byte	0x04, 0x39
        /*008a*/ 	.short	(.L_35 - .L_34)


	//   ....[0]....
.L_34:
        /*008c*/ 	.word	0x00000230
        /*0090*/ 	.word	0x000000ff
        /*0094*/ 	.word	0x00000000
        /*0098*/ 	.short	0x0100
        /*009a*/ 	.byte	0x08
	.zero		1


	//   ....[1]....
        /*009c*/ 	.word	0x00000240
        /*00a0*/ 	.word	0x000000ff
        /*00a4*/ 	.word	0x00000020
        /*00a8*/ 	.short	0x0100
        /*00aa*/ 	.byte	0x08
	.zero		1


	//   ....[2]....
        /*00ac*/ 	.word	0x00000250
        /*00b0*/ 	.word	0x000000ff
        /*00b4*/ 	.word	0x00000008
        /*00b8*/ 	.short	0x0100
        /*00ba*/ 	.byte	0x08
	.zero		1


	//   ....[3]....
        /*00bc*/ 	.word	0x00000260
        /*00c0*/ 	.word	0x000000ff
        /*00c4*/ 	.word	0x00000028
        /*00c8*/ 	.short	0x0100
        /*00ca*/ 	.byte	0x08
	.zero		1


	//   ....[4]....
        /*00cc*/ 	.word	0x00000270
        /*00d0*/ 	.word	0x000000ff
        /*00d4*/ 	.word	0x00000010
        /*00d8*/ 	.short	0x0100
        /*00da*/ 	.byte	0x08
	.zero		1


	//   ....[5]....
        /*00dc*/ 	.word	0x00000280
        /*00e0*/ 	.word	0x000000ff
        /*00e4*/ 	.word	0x00000030
        /*00e8*/ 	.short	0x0100
        /*00ea*/ 	.byte	0x08
	.zero		1


	//   ....[6]....
        /*00ec*/ 	.word	0x00000290
        /*00f0*/ 	.word	0x000000ff
        /*00f4*/ 	.word	0x00000018
        /*00f8*/ 	.short	0x0100
        /*00fa*/ 	.byte	0x08
	.zero		1


	//   ....[7]....
        /*00fc*/ 	.word	0x000002a0
        /*0100*/ 	.word	0x000000ff
        /*0104*/ 	.word	0x00000038
        /*0108*/ 	.short	0x0100
        /*010a*/ 	.byte	0x08
	.zero		1


	//   ....[8]....
        /*010c*/ 	.word	0x00000700
        /*0110*/ 	.word	0x000000ff
        /*0114*/ 	.word	0x00000050
        /*0118*/ 	.short	0x0100
        /*011a*/ 	.byte	0x06
	.zero		1


	//   ....[9]....
        /*011c*/ 	.word	0x00000790
        /*0120*/ 	.word	0x000000ff
        /*0124*/ 	.word	0x00000058
        /*0128*/ 	.short	0x0100
        /*012a*/ 	.byte	0x06
	.zero		1


	//   ....[10]....
        /*012c*/ 	.word	0x00001750
        /*0130*/ 	.word	0x00000003
        /*0134*/ 	.word	0x00000000
        /*0138*/ 	.short	0x010a
        /*013a*/ 	.byte	0x3f
	.zero		1


	//   ....[11]....
        /*013c*/ 	.word	0x000017b0
        /*0140*/ 	.word	0x00000003
        /*0144*/ 	.word	0x00000000
        /*0148*/ 	.short	0x010a
        /*014a*/ 	.byte	0x3f
	.zero		1


	//   ....[12]....
        /*014c*/ 	.word	0x00001b10
        /*0150*/ 	.word	0x00000005
        /*0154*/ 	.word	0x00000000
        /*0158*/ 	.short	0x010a
        /*015a*/ 	.byte	0x3f
	.zero		1


	//   ....[13]....
        /*015c*/ 	.word	0x00001b50
        /*0160*/ 	.word	0x00000005
        /*0164*/ 	.word	0x00000000
        /*0168*/ 	.short	0x010a
        /*016a*/ 	.byte	0x3f
	.zero		1


	//   ....[14]....
        /*016c*/ 	.word	0x00001d90
        /*0170*/ 	.word	0x00000005
        /*0174*/ 	.word	0x00000000
        /*0178*/ 	.short	0x0101
        /*017a*/ 	.byte	0x3f
	.zero		1


	//   ....[15]....
        /*017c*/ 	.word	0x00001f50
        /*0180*/ 	.word	0x00000003
        /*0184*/ 	.word	0x00000000
        /*0188*/ 	.short	0x0101
        /*018a*/ 	.byte	0x3f
	.zero		1


	//   ....[16]....
        /*018c*/ 	.word	0x00007d30
        /*0190*/ 	.word	0x00000014
        /*0194*/ 	.word	0x00000020
        /*0198*/ 	.short	0x010a
        /*019a*/ 	.byte	0x3f
	.zero		1


	//   ....[17]....
        /*019c*/ 	.word	0x00008110
        /*01a0*/ 	.word	0x00000004
        /*01a4*/ 	.word	0x00000058
        /*01a8*/ 	.short	0x0101
        /*01aa*/ 	.byte	0x3f
	.zero		1


	//   ....[18]....
        /*01ac*/ 	.word	0x00008830
        /*01b0*/ 	.word	0x00000005
        /*01b4*/ 	.word	0x00000000
        /*01b8*/ 	.short	0x010a
        /*01ba*/ 	.byte	0x3f
	.zero		1


	//   ....[19]....
        /*01bc*/ 	.word	0x000088b0
        /*01c0*/ 	.word	0x00000007
        /*01c4*/ 	.word	0x00000000
        /*01c8*/ 	.short	0x010a
        /*01ca*/ 	.byte	0x3f
	.zero		1


	//   ....[20]....
        /*01cc*/ 	.word	0x00008940
        /*01d0*/ 	.word	0x00000006
        /*01d4*/ 	.word	0x00000000
        /*01d8*/ 	.short	0x010a
        /*01da*/ 	.byte	0x3f
	.zero		1


	//   ....[21]....
        /*01dc*/ 	.word	0x000089d0
        /*01e0*/ 	.word	0x00000003
        /*01e4*/ 	.word	0x00000000
        /*01e8*/ 	.short	0x010a
        /*01ea*/ 	.byte	0x3f
	.zero		1


	//   ....[22]....
        /*01ec*/ 	.word	0x00008a30
        /*01f0*/ 	.word	0x00000003
        /*01f4*/ 	.word	0x00000000
        /*01f8*/ 	.short	0x010a
        /*01fa*/ 	.byte	0x3f
	.zero		1


	//   ....[23]....
        /*01fc*/ 	.word	0x00008a80
        /*0200*/ 	.word	0x00000005
        /*0204*/ 	.word	0x00000000
        /*0208*/ 	.short	0x010a
        /*020a*/ 	.byte	0x3f
	.zero		1


	//   ....[24]....
        /*020c*/ 	.word	0x00008b50
        /*0210*/ 	.word	0x00000014
        /*0214*/ 	.word	0x00000020
        /*0218*/ 	.short	0x010a
        /*021a*/ 	.byte	0x3f
	.zero		1


	//   ....[25]....
        /*021c*/ 	.word	0x00008c20
        /*0220*/ 	.word	0x00000005
        /*0224*/ 	.word	0x00000000
        /*0228*/ 	.short	0x010a
        /*022a*/ 	.byte	0x3f
	.zero		1


	//   ....[26]....
        /*022c*/ 	.word	0x00008c70
        /*0230*/ 	.word	0x00000007
        /*0234*/ 	.word	0x00000000
        /*0238*/ 	.short	0x010a
        /*023a*/ 	.byte	0x3f
	.zero		1


	//   ....[27]....
        /*023c*/ 	.word	0x00008cc0
        /*0240*/ 	.word	0x00000006
        /*0244*/ 	.word	0x00000000
        /*0248*/ 	.short	0x010a
        /*024a*/ 	.byte	0x3f
	.zero		1


	//----- nvinfo : EIATTR_NUM_MBARRIERS
	.align		4
.L_35:
        /*024c*/ 	.byte	0x03, 0x38
        /*024e*/ 	.short	0x000a


	//----- nvinfo : EIATTR_EXIT_INSTR_OFFSETS
	.align		4
        /*0250*/ 	.byte	0x04, 0x1c
        /*0252*/ 	.short	(.L_37 - .L_36)


	//   ....[0]....
.L_36:
        /*0254*/ 	.word	0x000009e0


	//   ....[1]....
        /*0258*/ 	.word	0x00001200


	//   ....[2]....
        /*025c*/ 	.word	0x000073d0


	//   ....[3]....
        /*0260*/ 	.word	0x00007930


	//   ....[4]....
        /*0264*/ 	.word	0x00008a20


	//----- nvinfo : EIATTR_MAX_THREADS
	.align		4
.L_37:
        /*0268*/ 	.byte	0x04, 0x05
        /*026a*/ 	.short	(.L_39 - .L_38)
.L_38:
        /*026c*/ 	.word	0x00000180
        /*0270*/ 	.word	0x00000001
        /*0274*/ 	.word	0x00000001


	//----- nvinfo : EIATTR_CRS_STACK_SIZE
	.align		4
.L_39:
        /*0278*/ 	.byte	0x04, 0x1e
        /*027a*/ 	.short	(.L_41 - .L_40)
.L_40:
        /*027c*/ 	.word	0x00000000


	//----- nvinfo : EIATTR_CBANK_PARAM_SIZE
	.align		4
.L_41:
        /*0280*/ 	.byte	0x03, 0x19
        /*0282*/ 	.short	0x0470


	//----- nvinfo : EIATTR_PARAM_CBANK
	.align		4
        /*0284*/ 	.byte	0x04, 0x0a
        /*0286*/ 	.short	(.L_43 - .L_42)
	.align		4
.L_42:
        /*0288*/ 	.word	index@(.nv.constant0._ZN7cutlass13device_kernelINS_4gemm6kernel13GemmUniversalIN4cute5tupleIJiiiiEEENS1_10collective13CollectiveMmaINS1_34MainloopSm90TmaGmmaWarpSpecializedILi4ENS5_IJNS4_1CILi2EEESB_NSA_ILi1EEEEEENS1_35KernelTmaWarpSpecializedCooperativeEEENS5_IJNSA_ILi256EEENSA_ILi64EEENSA_ILi32EEEEEENS_10bfloat16_tENS5_IJlSC_lEEESK_SL_NS4_8TiledMMAINS4_8MMA_AtomIJNS4_4SM904GMMA27MMA_64x64x16_F32BF16BF16_SSILNSP_5MajorE0ELSR_0ELNSP_7ScaleInE1ELSS_1EEEEEENS4_6LayoutINS5_IJSB_SC_SC_EEENS5_IJSC_NSA_ILi0EEESX_EEEEENS5_IJNS4_10UnderscoreES10_S10_EEEEENS4_23SM90_TMA_LOAD_MULTICASTENS4_14ComposedLayoutINS4_7SwizzleILi2ELi4ELi3EEENS4_18smem_ptr_flag_bitsILi16EEENSV_INS5_IJNSA_ILi8EEESI_EEENS5_IJSI_SC_EEEEEEEvNS4_8identityES13_S1D_vS1E_EENS_8epilogue10collective6detail29Sm90TmaWarpSpecializedAdapterINS1H_15DefaultEpilogueISK_SL_SL_NS1G_6thread17LinearCombinationISK_Li1EffLNS1L_9ScaleType4KindE0ELNS_15FloatRoundStyleE2ESK_EENS1_15EpilogueDefaultEEEEEvvEEEEvNT_6ParamsE)
        /*028c*/ 	.short	0x0210
        /*028e*/ 	.short	0x0470


	//----- nvinfo : EIATTR_SW_WAR
	.align		4
.L_43:
        /*0290*/ 	.byte	0x04, 0x36
        /*0292*/ 	.short	(.L_45 - .L_44)
.L_44:
        /*0294*/ 	.word	0x00000008
.L_45:


//--------------------- .nv.callgraph             --------------------------
	.section	.nv.callgraph,"",@"SHT_CUDA_CALLGRAPH"
	.align	4
	.sectionentsize	8
	.align		4
        /*0000*/ 	.word	0x00000000
	.align		4
        /*0004*/ 	.word	0xffffffff
	.align		4
        /*0008*/ 	.word	index@(_ZN7cutlass13device_kernelINS_4gemm6kernel13GemmUniversalIN4cute5tupleIJiiiiEEENS1_10collective13CollectiveMmaINS1_34MainloopSm90TmaGmmaWarpSpecializedILi4ENS5_IJNS4_1CILi2EEESB_NSA_ILi1EEEEEENS1_35KernelTmaWarpSpecializedCooperativeEEENS5_IJNSA_ILi256EEENSA_ILi64EEENSA_ILi32EEEEEENS_10bfloat16_tENS5_IJlSC_lEEESK_SL_NS4_8TiledMMAINS4_8MMA_AtomIJNS4_4SM904GMMA27MMA_64x64x16_F32BF16BF16_SSILNSP_5MajorE0ELSR_0ELNSP_7ScaleInE1ELSS_1EEEEEENS4_6LayoutINS5_IJSB_SC_SC_EEENS5_IJSC_NSA_ILi0EEESX_EEEEENS5_IJNS4_10UnderscoreES10_S10_EEEEENS4_23SM90_TMA_LOAD_MULTICASTENS4_14ComposedLayoutINS4_7SwizzleILi2ELi4ELi3EEENS4_18smem_ptr_flag_bitsILi16EEENSV_INS5_IJNSA_ILi8EEESI_EEENS5_IJSI_SC_EEEEEEEvNS4_8identityES13_S1D_vS1E_EENS_8epilogue10collective6detail29Sm90TmaWarpSpecializedAdapterINS1H_15DefaultEpilogueISK_SL_SL_NS1G_6thread17LinearCombinationISK_Li1EffLNS1L_9ScaleType4KindE0ELNS_15FloatRoundStyleE2ESK_EENS1_15EpilogueDefaultEEEEEvvEEEEvNT_6ParamsE)
	.align		4
        /*000c*/ 	.word	index@(__assertfail)
	.align		4
        /*0010*/ 	.word	0x00000000
	.align		4
        /*0014*/ 	.word	0xfffffffe
	.align		4
        /*0018*/ 	.word	0x00000000
	.align		4
        /*001c*/ 	.word	0xfffffffd
	.align		4
        /*0020*/ 	.word	0x00000000
	.align		4
        /*0024*/ 	.word	0xfffffffc


//--------------------- .nv.constant4             --------------------------
	.section	.nv.constant4,"a",@progbits
	.align	8
	.align		8
.nv.constant4:
        /*0000*/ 	.dword	__assertfail
	.align		8
        /*0008*/ 	.dword	__unnamed_1
	.align		8
        /*0010*/ 	.dword	_ZN39_INTERNAL_9129213b_4_k_cu_6db8d253_36994cuda3std3__45__cpo5beginE
	.align		8
        /*0018*/ 	.dword	_ZN39_INTERNAL_9129213b_4_k_cu_6db8d253_36994cuda3std3__45__cpo3endE
	.align		8
        /*0020*/ 	.dword	_ZN39_INTERNAL_9129213b_4_k_cu_6db8d253_36994cuda3std3__45__cpo6cbeginE
	.align		8
        /*0028*/ 	.dword	_ZN39_INTERNAL_9129213b_4_k_cu_6db8d253_36994cuda3std3__45__cpo4cendE
	.align		8
        /*0030*/ 	.dword	_ZN39_INTERNAL_9129213b_4_k_cu_6db8d253_36994cuda3std3__441_GLOBAL__N__9129213b_4_k_cu_6db8d253_36996ignoreE
	.align		8
        /*0038*/ 	.dword	_ZN39_INTERNAL_9129213b_4_k_cu_6db8d253_36994cuda3std3__419piecewise_constructE
	.align		8
        /*0040*/ 	.dword	_ZN39_INTERNAL_9129213b_4_k_cu_6db8d253_36994cuda3std3__48in_placeE
	.align		8
        /*0048*/ 	.dword	_ZN39_INTERNAL_9129213b_4_k_cu_6db8d253_36994cuda3std6ranges3__45__cpo4swapE
	.align		8
        /*0050*/ 	.dword	_ZN39_INTERNAL_9129213b_4_k_cu_6db8d253_36994cuda3std6ranges3__45__cpo9iter_moveE
	.align		8
        /*0058*/ 	.dword	_ZN39_INTERNAL_9129213b_4_k_cu_6db8d253_36994cute7productE
	.align		8
        /*0060*/ 	.dword	_ZN39_INTERNAL_9129213b_4_k_cu_6db8d253_36994cute1_E
	.align		8
        /*0068*/ 	.dword	$str$22
	.align		8
        /*0070*/ 	.dword	$str$23


//--------------------- .text._ZN7cutlass13device_kernelINS_4gemm6kernel13GemmUniversalIN4cute5tupleIJiiiiEEENS1_10collective13CollectiveMmaINS1_34MainloopSm90TmaGmmaWarpSpecializedILi4ENS5_IJNS4_1CILi2EEESB_NSA_ILi1EEEEEENS1_35KernelTmaWarpSpecializedCooperativeEEENS5_IJNSA_ILi256EEENSA_ILi64EEENSA_ILi32EEEEEENS_10bfloat16_tENS5_IJlSC_lEEESK_SL_NS4_8TiledMMAINS4_8MMA_AtomIJNS4_4SM904GMMA27MMA_64x64x16_F32BF16BF16_SSILNSP_5MajorE0ELSR_0ELNSP_7ScaleInE1ELSS_1EEEEEENS4_6LayoutINS5_IJSB_SC_SC_EEENS5_IJSC_NSA_ILi0EEESX_EEEEENS5_IJNS4_10UnderscoreES10_S10_EEEEENS4_23SM90_TMA_LOAD_MULTICASTENS4_14ComposedLayoutINS4_7SwizzleILi2ELi4ELi3EEENS4_18smem_ptr_flag_bitsILi16EEENSV_INS5_IJNSA_ILi8EEESI_EEENS5_IJSI_SC_EEEEEEEvNS4_8identityES13_S1D_vS1E_EENS_8epilogue10collective6detail29Sm90TmaWarpSpecializedAdapterINS1H_15DefaultEpilogueISK_SL_SL_NS1G_6thread17LinearCombinationISK_Li1EffLNS1L_9ScaleType4KindE0ELNS_15FloatRoundStyleE2ESK_EENS1_15EpilogueDefaultEEEEEvvEEEEvNT_6ParamsE --------------------------
	.section	.text._ZN7cutlass13device_kernelINS_4gemm6kernel13GemmUniversalIN4cute5tupleIJiiiiEEENS1_10collective13CollectiveMmaINS1_34MainloopSm90TmaGmmaWarpSpecializedILi4ENS5_IJNS4_1CILi2EEESB_NSA_ILi1EEEEEENS1_35KernelTmaWarpSpecializedCooperativeEEENS5_IJNSA_ILi256EEENSA_ILi64EEENSA_ILi32EEEEEENS_10bfloat16_tENS5_IJlSC_lEEESK_SL_NS4_8TiledMMAINS4_8MMA_AtomIJNS4_4SM904GMMA27MMA_64x64x16_F32BF16BF16_SSILNSP_5MajorE0ELSR_0ELNSP_7ScaleInE1ELSS_1EEEEEENS4_6LayoutINS5_IJSB_SC_SC_EEENS5_IJSC_NSA_ILi0EEESX_EEEEENS5_IJNS4_10UnderscoreES10_S10_EEEEENS4_23SM90_TMA_LOAD_MULTICASTENS4_14ComposedLayoutINS4_7SwizzleILi2ELi4ELi3EEENS4_18smem_ptr_flag_bitsILi16EEENSV_INS5_IJNSA_ILi8EEESI_EEENS5_IJSI_SC_EEEEEEEvNS4_8identityES13_S1D_vS1E_EENS_8epilogue10collective6detail29Sm90TmaWarpSpecializedAdapterINS1H_15DefaultEpilogueISK_SL_SL_NS1G_6thread17LinearCombinationISK_Li1EffLNS1L_9ScaleType4KindE0ELNS_15FloatRoundStyleE2ESK_EENS1_15EpilogueDefaultEEEEEvvEEEEvNT_6ParamsE,"ax",@progbits
	.align	128
.text._ZN7cutlass13device_kernelINS_4gemm6kernel13GemmUniversalIN4cute5tupleIJiiiiEEENS1_10collective13CollectiveMmaINS1_34MainloopSm90TmaGmmaWarpSpecializedILi4ENS5_IJNS4_1CILi2EEESB_NSA_ILi1EEEEEENS1_35KernelTmaWarpSpecializedCooperativeEEENS5_IJNSA_ILi256EEENSA_ILi64EEENSA_ILi32EEEEEENS_10bfloat16_tENS5_IJlSC_lEEESK_SL_NS4_8TiledMMAINS4_8MMA_AtomIJNS4_4SM904GMMA27MMA_64x64x16_F32BF16BF16_SSILNSP_5MajorE0ELSR_0ELNSP_7ScaleInE1ELSS_1EEEEEENS4_6LayoutINS5_IJSB_SC_SC_EEENS5_IJSC_NSA_ILi0EEESX_EEEEENS5_IJNS4_10UnderscoreES10_S10_EEEEENS4_23SM90_TMA_LOAD_MULTICASTENS4_14ComposedLayoutINS4_7SwizzleILi2ELi4ELi3EEENS4_18smem_ptr_flag_bitsILi16EEENSV_INS5_IJNSA_ILi8EEESI_EEENS5_IJSI_SC_EEEEEEEvNS4_8identityES13_S1D_vS1E_EENS_8epilogue10collective6detail29Sm90TmaWarpSpecializedAdapterINS1H_15DefaultEpilogueISK_SL_SL_NS1G_6thread17LinearCombinationISK_Li1EffLNS1L_9ScaleType4KindE0ELNS_15FloatRoundStyleE2ESK_EENS1_15EpilogueDefaultEEEEEvvEEEEvNT_6ParamsE:
        .type           _ZN7cutlass13device_kernelINS_4gemm6kernel13GemmUniversalIN4cute5tupleIJiiiiEEENS1_10collective13CollectiveMmaINS1_34MainloopSm90TmaGmmaWarpSpecializedILi4ENS5_IJNS4_1CILi2EEESB_NSA_ILi1EEEEEENS1_35KernelTmaWarpSpecializedCooperativeEEENS5_IJNSA_ILi256EEENSA_ILi64EEENSA_ILi32EEEEEENS_10bfloat16_tENS5_IJlSC_lEEESK_SL_NS4_8TiledMMAINS4_8MMA_AtomIJNS4_4SM904GMMA27MMA_64x64x16_F32BF16BF16_SSILNSP_5MajorE0ELSR_0ELNSP_7ScaleInE1ELSS_1EEEEEENS4_6LayoutINS5_IJSB_SC_SC_EEENS5_IJSC_NSA_ILi0EEESX_EEEEENS5_IJNS4_10UnderscoreES10_S10_EEEEENS4_23SM90_TMA_LOAD_MULTICASTENS4_14ComposedLayoutINS4_7SwizzleILi2ELi4ELi3EEENS4_18smem_ptr_flag_bitsILi16EEENSV_INS5_IJNSA_ILi8EEESI_EEENS5_IJSI_SC_EEEEEEEvNS4_8identityES13_S1D_vS1E_EENS_8epilogue10collective6detail29Sm90TmaWarpSpecializedAdapterINS1H_15DefaultEpilogueISK_SL_SL_NS1G_6thread17LinearCombinationISK_Li1EffLNS1L_9ScaleType4KindE0ELNS_15FloatRoundStyleE2ESK_EENS1_15EpilogueDefaultEEEEEvvEEEEvNT_6ParamsE,@function
        .size           _ZN7cutlass13device_kernelINS_4gemm6kernel13GemmUniversalIN4cute5tupleIJiiiiEEENS1_10collective13CollectiveMmaINS1_34MainloopSm90TmaGmmaWarpSpecializedILi4ENS5_IJNS4_1CILi2EEESB_NSA_ILi1EEEEEENS1_35KernelTmaWarpSpecializedCooperativeEEENS5_IJNSA_ILi256EEENSA_ILi64EEENSA_ILi32EEEEEENS_10bfloat16_tENS5_IJlSC_lEEESK_SL_NS4_8TiledMMAINS4_8MMA_AtomIJNS4_4SM904GMMA27MMA_64x64x16_F32BF16BF16_SSILNSP_5MajorE0ELSR_0ELNSP_7ScaleInE1ELSS_1EEEEEENS4_6LayoutINS5_IJSB_SC_SC_EEENS5_IJSC_NSA_ILi0EEESX_EEEEENS5_IJNS4_10UnderscoreES10_S10_EEEEENS4_23SM90_TMA_LOAD_MULTICASTENS4_14ComposedLayoutINS4_7SwizzleILi2ELi4ELi3EEENS4_18smem_ptr_flag_bitsILi16EEENSV_INS5_IJNSA_ILi8EEESI_EEENS5_IJSI_SC_EEEEEEEvNS4_8identityES13_S1D_vS1E_EENS_8epilogue10collective6detail29Sm90TmaWarpSpecializedAdapterINS1H_15DefaultEpilogueISK_SL_SL_NS1G_6thread17LinearCombinationISK_Li1EffLNS1L_9ScaleType4KindE0ELNS_15FloatRoundStyleE2ESK_EENS1_15EpilogueDefaultEEEEEvvEEEEvNT_6ParamsE,(.L_x_195 - _ZN7cutlass13device_kernelINS_4gemm6kernel13GemmUniversalIN4cute5tupleIJiiiiEEENS1_10collective13CollectiveMmaINS1_34MainloopSm90TmaGmmaWarpSpecializedILi4ENS5_IJNS4_1CILi2EEESB_NSA_ILi1EEEEEENS1_35KernelTmaWarpSpecializedCooperativeEEENS5_IJNSA_ILi256EEENSA_ILi64EEENSA_ILi32EEEEEENS_10bfloat16_tENS5_IJlSC_lEEESK_SL_NS4_8TiledMMAINS4_8MMA_AtomIJNS4_4SM904GMMA27MMA_64x64x16_F32BF16BF16_SSILNSP_5MajorE0ELSR_0ELNSP_7ScaleInE1ELSS_1EEEEEENS4_6LayoutINS5_IJSB_SC_SC_EEENS5_IJSC_NSA_ILi0EEESX_EEEEENS5_IJNS4_10UnderscoreES10_S10_EEEEENS4_23SM90_TMA_LOAD_MULTICASTENS4_14ComposedLayoutINS4_7SwizzleILi2ELi4ELi3EEENS4_18smem_ptr_flag_bitsILi16EEENSV_INS5_IJNSA_ILi8EEESI_EEENS5_IJSI_SC_EEEEEEEvNS4_8identityES13_S1D_vS1E_EENS_8epilogue10collective6detail29Sm90TmaWarpSpecializedAdapterINS1H_15DefaultEpilogueISK_SL_SL_NS1G_6thread17LinearCombinationISK_Li1EffLNS1L_9ScaleType4KindE0ELNS_15FloatRoundStyleE2ESK_EENS1_15EpilogueDefaultEEEEEvvEEEEvNT_6ParamsE)
        .other          _ZN7cutlass13device_kernelINS_4gemm6kernel13GemmUniversalIN4cute5tupleIJiiiiEEENS1_10collective13CollectiveMmaINS1_34MainloopSm90TmaGmmaWarpSpecializedILi4ENS5_IJNS4_1CILi2EEESB_NSA_ILi1EEEEEENS1_35KernelTmaWarpSpecializedCooperativeEEENS5_IJNSA_ILi256EEENSA_ILi64EEENSA_ILi32EEEEEENS_10bfloat16_tENS5_IJlSC_lEEESK_SL_NS4_8TiledMMAINS4_8MMA_AtomIJNS4_4SM904GMMA27MMA_64x64x16_F32BF16BF16_SSILNSP_5MajorE0ELSR_0ELNSP_7ScaleInE1ELSS_1EEEEEENS4_6LayoutINS5_IJSB_SC_SC_EEENS5_IJSC_NSA_ILi0EEESX_EEEEENS5_IJNS4_10UnderscoreES10_S10_EEEEENS4_23SM90_TMA_LOAD_MULTICASTENS4_14ComposedLayoutINS4_7SwizzleILi2ELi4ELi3EEENS4_18smem_ptr_flag_bitsILi16EEENSV_INS5_IJNSA_ILi8EEESI_EEENS5_IJSI_SC_EEEEEEEvNS4_8identityES13_S1D_vS1E_EENS_8epilogue10collective6detail29Sm90TmaWarpSpecializedAdapterINS1H_15DefaultEpilogueISK_SL_SL_NS1G_6thread17LinearCombinationISK_Li1EffLNS1L_9ScaleType4KindE0ELNS_15FloatRoundStyleE2ESK_EENS1_15EpilogueDefaultEEEEEvvEEEEvNT_6ParamsE,@"STO_CUDA_ENTRY STV_DEFAULT"
_ZN7cutlass13device_kernelINS_4gemm6kernel13GemmUniversalIN4cute5tupleIJiiiiEEENS1_10collective13CollectiveMmaINS1_34MainloopSm90TmaGmmaWarpSpecializedILi4ENS5_IJNS4_1CILi2EEESB_NSA_ILi1EEEEEENS1_35KernelTmaWarpSpecializedCooperativeEEENS5_IJNSA_ILi256EEENSA_ILi64EEENSA_ILi32EEEEEENS_10bfloat16_tENS5_IJlSC_lEEESK_SL_NS4_8TiledMMAINS4_8MMA_AtomIJNS4_4SM904GMMA27MMA_64x64x16_F32BF16BF16_SSILNSP_5MajorE0ELSR_0ELNSP_7ScaleInE1ELSS_1EEEEEENS4_6LayoutINS5_IJSB_SC_SC_EEENS5_IJSC_NSA_ILi0EEESX_EEEEENS5_IJNS4_10UnderscoreES10_S10_EEEEENS4_23SM90_TMA_LOAD_MULTICASTENS4_14ComposedLayoutINS4_7SwizzleILi2ELi4ELi3EEENS4_18smem_ptr_flag_bitsILi16EEENSV_INS5_IJNSA_ILi8EEESI_EEENS5_IJSI_SC_EEEEEEEvNS4_8identityES13_S1D_vS1E_EENS_8epilogue10collective6detail29Sm90TmaWarpSpecializedAdapterINS1H_15DefaultEpilogueISK_SL_SL_NS1G_6thread17LinearCombinationISK_Li1EffLNS1L_9ScaleType4KindE0ELNS_15FloatRoundStyleE2ESK_EENS1_15EpilogueDefaultEEEEEvvEEEEvNT_6ParamsE:
[----:B------:R-:W0:Y:S01]  /*0000*/  LDC R1, c[0x0][0x28] ;  /* 0x00000a00ff017b82 */ /* 0x000e220000000800 */
[----:B------:R-:W1:Y:S01]  /*0010*/  S2R R98, SR_TID.X ;  /* 0x0000000000627919 */ /* 0x000e620000002100 */
[----:B------:R-:W-:Y:S01]  /*0020*/  ELECT P0, URZ, PT ;  /* 0x00000000003f782f */ /* 0x000fe20003800000 */
[----:B------:R-:W-:Y:S01]  /*0030*/  BSSY B0, `(.L_x_0) ;  /* 0x000000f000007945 */ /* 0x000fe20003800000 */
[--C-:B-1----:R-:W-:Y:S02]  /*0040*/  SHF.R.U32.HI R0, RZ, 0x5, R98.reuse ;  /* 0x00000005ff007819 */ /* 0x102fe40000011662 */
[----:B------:R-:W-:-:S03]  /*0050*/  SHF.R.U32.HI R6, RZ, 0x7, R98 ;  /* 0x00000007ff067819 */ /* 0x000fc60000011662 */
[----:B------:R-:W1:Y:S04]  /*0060*/  SHFL.IDX PT, R2, R0, RZ, 0x1f ;  /* 0x00001fff00027589 */ /* 0x000e6800000e0000 */
[----:B------:R2:W3:Y:S01]  /*0070*/  SHFL.IDX PT, R5, R6, RZ, 0x1f ;  /* 0x00001fff06057589 */ /* 0x0004e200000e0000 */
[----:B-1----:R-:W-:-:S13]  /*0080*/  ISETP.NE.OR P0, PT, R2, RZ, !P0 ;  /* 0x000000ff0200720c */ /* 0x002fda0004705670 */
[----:B0-23--:R-:W-:Y:S05]  /*0090*/  @P0 BRA `(.L_x_1) ;  /* 0x0000000000200947 */ /* 0x00dfea0003800000 */
[----:B------:R-:W-:Y:S02]  /*00a0*/  ULDC.64 UR4, c[0x0][0x198] ;  /* 0x0000660000047ab9 */ /* 0x000fe40000000a00 */
[----:B------:R-:W-:Y:S02]  /*00b0*/  UIADD3 UR6, UP0, UR4, 0xf0, URZ ;  /* 0x000000f004067890 */ /* 0x000fe4000ff1e03f */
[----:B------:R-:W-:Y:S02]  /*00c0*/  UIADD3 UR4, UP1, UR4, 0x1f0, URZ ;  /* 0x000001f004047890 */ /* 0x000fe4000ff3e03f */
[----:B------:R-:W-:Y:S02]  /*00d0*/  UIADD3.X UR7, URZ, UR5, URZ, UP0, !UPT ;  /* 0x000000053f077290 */ /* 0x000fe400087fe43f */
[----:B------:R-:W-:-:S07]  /*00e0*/  UIADD3.X UR5, URZ, UR5, URZ, UP1, !UPT ;  /* 0x000000053f057290 */ /* 0x000fce0008ffe43f */
[----:B------:R0:W-:Y:S02]  /*00f0*/  UTMACCTL.PF [UR6] ;  /* 0x00000000060079b9 */ /* 0x0001e40008040000 */
[----:B------:R0:W-:Y:S02]  /*0100*/  UTMACCTL.PF [UR4] ;  /* 0x00000000040079b9 */ /* 0x0001e40008040000 */
[----:B0-----:R-:W-:Y:S01]  /*0110*/  NOP ;  /* 0x0000000000007918 */ /* 0x001fe20000000000 */
.L_x_1:
[----:B------:R-:W-:Y:S05]  /*0120*/  BSYNC B0 ;  /* 0x0000000000007941 */ /* 0x000fea0003800000 */
.L_x_0:
[----:B------:R-:W0:Y:S02]  /*0130*/  SHFL.IDX PT, R3, R0, RZ, 0x1f ;  /* 0x00001fff00037589 */ /* 0x000e2400000e0000 */
[----:B0-----:R-:W-:-:S13]  /*0140*/  ISETP.NE.AND P0, PT, R3, RZ, PT ;  /* 0x000000ff0300720c */ /* 0x001fda0003f05270 */
[----:B------:R-:W-:Y:S05]  /*0150*/  @P0 BRA `(.L_x_2) ;  /* 0x0000000000580947 */ /* 0x000fea0003800000 */
[----:B------:R-:W0:Y:S01]  /*0160*/  S2UR UR8, SR_CgaCtaId ;  /* 0x00000000000879c3 */ /* 0x000e220000008800 */
[----:B------:R-:W-:Y:S01]  /*0170*/  UMOV UR4, 0x400 ;  /* 0x0000040000047882 */ /* 0x000fe20000000000 */
[----:B------:R-:W-:Y:S01]  /*0180*/  UMOV UR5, 0x1 ;  /* 0x0000000100057882 */ /* 0x000fe20000000000 */
[----:B------:R-:W-:Y:S01]  /*0190*/  UMOV UR6, 0x6 ;  /* 0x0000000600067882 */ /* 0x000fe20000000000 */
[----:B------:R-:W-:Y:S01]  /*01a0*/  ELECT P0, URZ, PT ;  /* 0x00000000003f782f */ /* 0x000fe20003800000 */
[----:B------:R-:W-:-:S04]  /*01b0*/  UIADD3 UR6, -UR6, 0x100000, URZ ;  /* 0x0010000006067890 */ /* 0x000fc8000fffe13f */
[----:B------:R-:W-:Y:S02]  /*01c0*/  USHF.L.U32 UR7, UR6, 0xb, URZ ;  /* 0x0000000b06077899 */ /* 0x000fe4000800063f */
[----:B------:R-:W-:Y:S02]  /*01d0*/  USHF.L.U32 UR6, UR6, 0x1, URZ ;  /* 0x0000000106067899 */ /* 0x000fe4000800063f */
[----:B0-----:R-:W-:Y:S02]  /*01e0*/  ULEA UR8, UR8, UR4, 0x18 ;  /* 0x0000000408087291 */ /* 0x001fe4000f8ec03f */
[----:B------:R-:W-:-:S04]  /*01f0*/  UIADD3 UR4, -UR5, 0x100000, URZ ;  /* 0x0010000005047890 */ /* 0x000fc8000fffe13f */
[----:B------:R-:W-:Y:S02]  /*0200*/  USHF.L.U32 UR5, UR4, 0xb, URZ ;  /* 0x0000000b04057899 */ /* 0x000fe4000800063f */
[----:B------:R-:W-:Y:S01]  /*0210*/  USHF.L.U32 UR4, UR4, 0x1, URZ ;  /* 0x0000000104047899 */ /* 0x000fe2000800063f */
[----:B------:R-:W0:Y:S11]  /*0220*/  FENCE.VIEW.ASYNC.S ;  /* 0x00000000000073c6 */ /* 0x000e360000000000 */
[----:B0-----:R0:W1:Y:S01]  /*0230*/  SYNCS.EXCH.64 URZ, [UR8], UR4 ;  /* 0x00000004083f75b2 */ /* 0x0010620008000100 */
[----:B------:R0:W2:Y:S01]  /*0240*/  SYNCS.EXCH.64 URZ, [UR8+0x20], UR6 ;  /* 0x00002006083f75b2 */ /* 0x0000a20008000100 */
[----:B------:R0:W3:Y:S01]  /*0250*/  SYNCS.EXCH.64 URZ, [UR8+0x8], UR4 ;  /* 0x00000804083f75b2 */ /* 0x0000e20008000100 */
[----:B------:R0:W4:Y:S01]  /*0260*/  SYNCS.EXCH.64 URZ, [UR8+0x28], UR6 ;  /* 0x00002806083f75b2 */ /* 0x0001220008000100 */
[----:B------:R0:W0:Y:S01]  /*0270*/  SYNCS.EXCH.64 URZ, [UR8+0x10], UR4 ;  /* 0x00001004083f75b2 */ /* 0x0000220008000100 */
[----:B------:R0:W0:Y:S01]  /*0280*/  SYNCS.EXCH.64 URZ, [UR8+0x30], UR6 ;  /* 0x00003006083f75b2 */ /* 0x0000220008000100 */
[----:B------:R0:W0:Y:S01]  /*0290*/  SYNCS.EXCH.64 URZ, [UR8+0x18], UR4 ;  /* 0x00001804083f75b2 */ /* 0x0000220008000100 */
[----:B------:R0:W0:Y:S01]  /*02a0*/  SYNCS.EXCH.64 URZ, [UR8+0x38], UR6 ;  /* 0x00003806083f75b2 */ /* 0x0000220008000100 */
[----:B------:R-:W-:Y:S01]  /*02b0*/  NOP ;  /* 0x0000000000007918 */ /* 0x000fe20000000000 */
.L_x_2:
[----:B------:R-:W-:Y:S01]  /*02c0*/  SHF.R.S32.HI R7, RZ, 0x1f, R98 ;  /* 0x0000001fff077819 */ /* 0x000fe20000011462 */
[----:B------:R-:W5:Y:S01]  /*02d0*/  SHFL.IDX PT, R0, R0, RZ, 0x1f ;  /* 0x00001fff00007589 */ /* 0x000f6200000e0000 */
[----:B0-----:R-:W0:Y:S01]  /*02e0*/  S2UR UR8, SR_CTAID.X ;  /* 0x00000000000879c3 */ /* 0x001e220000002500 */
[----:B------:R-:W-:Y:S02]  /*02f0*/  ELECT P0, URZ, PT ;  /* 0x00000000003f782f */ /* 0x000fe40003800000 */
[----:B------:R-:W-:Y:S01]  /*0300*/  LEA.HI R7, R7, R98, RZ, 0x7 ;  /* 0x0000006207077211 */ /* 0x000fe200078f38ff */
[----:B------:R-:W1:Y:S01]  /*0310*/  S2R R4, SR_CTAID.Y ;  /* 0x0000000000047919 */ /* 0x000e620000002600 */
[----:B------:R-:W-:Y:S01]  /*0320*/  SHF.R.S32.HI R10, RZ, 0x1f, R3 ;  /* 0x0000001fff0a7819 */ /* 0x000fe20000011403 */
[----:B------:R-:W-:Y:S01]  /*0330*/  ULDC UR4, c[0x0][0x150] ;  /* 0x0000540000047ab9 */ /* 0x000fe20000000800 */
[----:B------:R-:W-:Y:S01]  /*0340*/  LOP3.LUT R7, R7, 0xffffff80, RZ, 0xc0, !PT ;  /* 0xffffff8007077812 */ /* 0x000fe200078ec0ff */
[----:B------:R-:W-:Y:S01]  /*0350*/  NOP ;  /* 0x0000000000007918 */ /* 0x000fe20000000000 */
[----:B------:R-:W-:Y:S01]  /*0360*/  LEA.HI R10, R10, R3, RZ, 0x2 ;  /* 0x000000030a0a7211 */ /* 0x000fe200078f10ff */
[----:B------:R-:W2:Y:S01]  /*0370*/  LDC R12, c[0x0][0x144] ;  /* 0x00005100ff0c7b82 */ /* 0x000ea20000000800 */
[----:B------:R-:W-:Y:S01]  /*0380*/  NOP ;  /* 0x0000000000007918 */ /* 0x000fe20000000000 */
[----:B------:R-:W-:Y:S01]  /*0390*/  IMAD.IADD R8, R98, 0x1, -R7 ;  /* 0x0000000162087824 */ /* 0x000fe200078e0a07 */
[----:B------:R-:W-:Y:S01]  /*03a0*/  LOP3.LUT R10, R10, 0x3ffffffc, RZ, 0xc0, !PT ;  /* 0x3ffffffc0a0a7812 */ /* 0x000fe200078ec0ff */
[----:B------:R-:W-:Y:S01]  /*03b0*/  IMAD.MOV.U32 R19, RZ, RZ, 0x1 ;  /* 0x00000001ff137424 */ /* 0x000fe200078e00ff */
[----:B------:R-:W-:-:S02]  /*03c0*/  ISETP.NE.AND P3, PT, R5, RZ, PT ;  /* 0x000000ff0500720c */ /* 0x000fc40003f65270 */
[----:B------:R-:W-:Y:S01]  /*03d0*/  SHF.R.S32.HI R7, RZ, 0x1f, R8 ;  /* 0x0000001fff077819 */ /* 0x000fe20000011408 */
[----:B------:R-:W-:Y:S01]  /*03e0*/  IMAD.IADD R10, R3, 0x1, -R10 ;  /* 0x00000001030a7824 */ /* 0x000fe200078e0a0a */
[----:B------:R-:W3:Y:S02]  /*03f0*/  LDC R14, c[0x0][0x140] ;  /* 0x00005000ff0e7b82 */ /* 0x000ee40000000800 */
[----:B------:R-:W-:Y:S02]  /*0400*/  LEA.HI R7, R7, R8, RZ, 0x3 ;  /* 0x0000000807077211 */ /* 0x000fe400078f18ff */
[----:B-----5:R-:W-:Y:S02]  /*0410*/  ISETP.NE.OR P0, PT, R0, RZ, !P0 ;  /* 0x000000ff0000720c */ /* 0x020fe40004705670 */
[--C-:B------:R-:W-:Y:S02]  /*0420*/  SHF.R.S32.HI R0, RZ, 0x3, R7.reuse ;  /* 0x00000003ff007819 */ /* 0x100fe40000011407 */
[----:B------:R-:W-:-:S02]  /*0430*/  SHF.R.S32.HI R7, RZ, 0x1f, R7 ;  /* 0x0000001fff077819 */ /* 0x000fc40000011407 */
[----:B0-----:R-:W-:Y:S02]  /*0440*/  I2FP.F32.U32 R9, UR8 ;  /* 0x0000000800097c45 */ /* 0x001fe40008201000 */
[----:B------:R-:W-:-:S03]  /*0450*/  LEA.HI R7, R7, R0, RZ, 0x2 ;  /* 0x0000000007077211 */ /* 0x000fc600078f10ff */
[----:B------:R-:W-:Y:S01]  /*0460*/  FMUL R9, R9, UR4 ;  /* 0x0000000409097c20 */ /* 0x000fe20008400000 */
[----:B------:R-:W-:Y:S01]  /*0470*/  LOP3.LUT R7, R7, 0xfffffffc, RZ, 0xc0, !PT ;  /* 0xfffffffc07077812 */ /* 0x000fe200078ec0ff */
[----:B------:R-:W-:Y:S01]  /*0480*/  VOTEU.ALL UP0, P0 ;  /* 0x00000000003f7886 */ /* 0x000fe20000000000 */
[----:B-1----:R-:W-:Y:S01]  /*0490*/  I2FP.F32.U32 R3, R4 ;  /* 0x0000000400037245 */ /* 0x002fe20000201000 */
[----:B------:R-:W-:Y:S01]  /*04a0*/  ULDC UR4, c[0x0][0x154] ;  /* 0x0000550000047ab9 */ /* 0x000fe20000000800 */
[----:B------:R-:W-:Y:S01]  /*04b0*/  VOTEU.ALL UP1, P0 ;  /* 0x00000000003f7886 */ /* 0x000fe20000020000 */
[----:B------:R-:W0:Y:S01]  /*04c0*/  F2I.U32.TRUNC.NTZ R9, R9 ;  /* 0x0000000900097305 */ /* 0x000e22000020f000 */
[----:B------:R-:W-:Y:S01]  /*04d0*/  IMAD.IADD R7, R0, 0x1, -R7 ;  /* 0x0000000100077824 */ /* 0x000fe200078e0a07 */
[----:B------:R-:W1:Y:S01]  /*04e0*/  @!UP0 S2UR UR7, SR_CgaCtaId ;  /* 0x00000000000789c3 */ /* 0x000e620000008800 */
[----:B------:R-:W-:Y:S01]  /*04f0*/  FMUL R13, R3, UR4 ;  /* 0x00000004030d7c20 */ /* 0x000fe20008400000 */
[----:B------:R-:W-:Y:S01]  /*0500*/  UMOV UR4, 0x20 ;  /* 0x0000002000047882 */ /* 0x000fe20000000000 */
[----:B------:R-:W-:Y:S01]  /*0510*/  IMAD R10, R10, 0x4, R7 ;  /* 0x000000040a0a7824 */ /* 0x000fe200078e0207 */
[----:B------:R-:W-:Y:S01]  /*0520*/  @!UP0 UMOV UR6, 0x400 ;  /* 0x0000040000068882 */ /* 0x000fe20000000000 */
[----:B------:R-:W-:-:S04]  /*0530*/  @!UP0 UIADD3 UR4, -UR4, 0x100000, URZ ;  /* 0x0010000004048890 */ /* 0x000fc8000fffe13f */
[----:B------:R-:W-:Y:S02]  /*0540*/  @!UP0 USHF.L.U32 UR5, UR4, 0xb, URZ ;  /* 0x0000000b04058899 */ /* 0x000fe4000800063f */
[----:B------:R-:W-:Y:S01]  /*0550*/  @!UP0 USHF.L.U32 UR4, UR4, 0x1, URZ ;  /* 0x0000000104048899 */ /* 0x000fe2000800063f */
[----:B---3--:R-:W-:Y:S01]  /*0560*/  ISETP.EQ.U32.AND P2, PT, R14, 0x1, PT ;  /* 0x000000010e00780c */ /* 0x008fe20003f42070 */
[----:B------:R-:W3:Y:S01]  /*0570*/  F2I.U32.TRUNC.NTZ R13, R13 ;  /* 0x0000000d000d7305 */ /* 0x000ee2000020f000 */
[----:B------:R-:W-:Y:S01]  /*0580*/  LEA.HI R0, R10, R10, RZ, 0x1 ;  /* 0x0000000a0a007211 */ /* 0x000fe200078f08ff */
[----:B------:R-:W5:Y:S03]  /*0590*/  LDC R7, c[0x0][0x148] ;  /* 0x00005200ff077b82 */ /* 0x000f660000000800 */
[----:B------:R-:W-:Y:S01]  /*05a0*/  LOP3.LUT R11, R0, 0xfffffffe, RZ, 0xc0, !PT ;  /* 0xfffffffe000b7812 */ /* 0x000fe200078ec0ff */
[----:B0-----:R-:W-:Y:S01]  /*05b0*/  IMAD.MOV R15, RZ, RZ, -R9 ;  /* 0x000000ffff0f7224 */ /* 0x001fe200078e0a09 */
[----:B------:R-:W-:-:S03]  /*05c0*/  SHF.R.S32.HI R9, RZ, 0x1f, R2 ;  /* 0x0000001fff097819 */ /* 0x000fc60000011402 */
[----:B--2---:R-:W-:Y:S01]  /*05d0*/  IMAD R3, R12, R15, UR8 ;  /* 0x000000080c037e24 */ /* 0x004fe2000f8e020f */
[----:B------:R-:W-:Y:S01]  /*05e0*/  LEA.HI R9, R9, R2, RZ, 0x2 ;  /* 0x0000000209097211 */ /* 0x000fe200078f10ff */
[C---:B------:R-:W-:Y:S02]  /*05f0*/  IMAD.IADD R0, R10.reuse, 0x1, -R11 ;  /* 0x000000010a007824 */ /* 0x040fe400078e0a0b */
[----:B------:R-:W-:Y:S01]  /*0600*/  IMAD.SHL.U32 R11, R10, 0x4, RZ ;  /* 0x000000040a0b7824 */ /* 0x000fe200078e00ff */
[----:B------:R-:W-:Y:S01]  /*0610*/  LOP3.LUT R9, R9, 0xfffffffc, RZ, 0xc0, !PT ;  /* 0xfffffffc09097812 */ /* 0x000fe200078ec0ff */
[----:B---3--:R-:W-:Y:S01]  /*0620*/  IMAD.MOV R20, RZ, RZ, -R13 ;  /* 0x000000ffff147224 */ /* 0x008fe200078e0a0d */
[----:B------:R-:W-:Y:S01]  /*0630*/  ISETP.NE.AND P4, PT, R0, R3, PT ;  /* 0x000000030000720c */ /* 0x000fe20003f85270 */
[----:B-1----:R-:W-:Y:S01]  /*0640*/  @!UP0 ULEA UR6, UR7, UR6, 0x18 ;  /* 0x0000000607068291 */ /* 0x002fe2000f8ec03f */
[----:B------:R-:W-:Y:S01]  /*0650*/  LOP3.LUT R22, R10, 0xc, R11, 0x78, !PT ;  /* 0x0000000c0a167812 */ /* 0x000fe200078e780b */
[----:B------:R-:W-:Y:S01]  /*0660*/  IMAD.IADD R0, R2, 0x1, -R9 ;  /* 0x0000000102007824 */ /* 0x000fe200078e0a09 */
[----:B------:R-:W-:Y:S01]  /*0670*/  VOTEU.ALL UP0, P0 ;  /* 0x00000000003f7886 */ /* 0x000fe20000000000 */
[----:B------:R-:W-:Y:S01]  /*0680*/  LOP3.LUT P0, RZ, R8, 0x7, RZ, 0xc0, !PT ;  /* 0x0000000708ff7812 */ /* 0x000fe2000780c0ff */
[----:B------:R-:W-:Y:S01]  /*0690*/  VIADD R10, R5, 0xffffffff ;  /* 0xffffffff050a7836 */ /* 0x000fe20000000000 */
[----:B------:R-:W-:-:S02]  /*06a0*/  LOP3.LUT R11, R98, 0x7f, RZ, 0xc0, !PT ;  /* 0x0000007f620b7812 */ /* 0x000fc400078ec0ff */
[----:B------:R-:W-:Y:S01]  /*06b0*/  ISETP.NE.AND P1, PT, R0, 0x3, PT ;  /* 0x000000030000780c */ /* 0x000fe20003f25270 */
[----:B-----5:R-:W-:Y:S01]  /*06c0*/  IMAD R9, R7, R20, R4 ;  /* 0x0000001407097224 */ /* 0x020fe200078e0204 */
[C---:B------:R-:W-:Y:S02]  /*06d0*/  ISETP.LT.U32.AND P0, PT, R22.reuse, 0x4, !P0 ;  /* 0x000000041600780c */ /* 0x040fe40004701070 */
[----:B------:R-:W-:Y:S01]  /*06e0*/  @P4 LEA.HI R2, R22, R22, RZ, 0x1 ;  /* 0x0000001616024211 */ /* 0x000fe200078f08ff */
[----:B------:R-:W0:Y:S02]  /*06f0*/  FENCE.VIEW.ASYNC.S ;  /* 0x00000000000073c6 */ /* 0x000e240000000000 */
[----:B0-----:R0:W1:Y:S01]  /*0700*/  @!UP0 SYNCS.EXCH.64 URZ, [UR6+0x50], UR4 ;  /* 0x00005004063f85b2 */ /* 0x0010620008000100 */
[----:B------:R-:W-:Y:S02]  /*0710*/  ISETP.EQ.OR P1, PT, R0, RZ, !P1 ;  /* 0x000000ff0000720c */ /* 0x000fe40004f22670 */
[----:B------:R-:W-:-:S02]  /*0720*/  @P4 SHF.R.S32.HI R2, RZ, 0x1, R2 ;  /* 0x00000001ff024819 */ /* 0x000fc40000011402 */
[----:B------:R-:W-:Y:S02]  /*0730*/  ISETP.EQ.AND P1, PT, R5, RZ, P1 ;  /* 0x000000ff0500720c */ /* 0x000fe40000f22270 */
[----:B------:R-:W-:Y:S02]  /*0740*/  @P4 ISETP.NE.AND P5, PT, R2, R9, PT ;  /* 0x000000090200420c */ /* 0x000fe40003fa5270 */
[----:B------:R-:W-:Y:S02]  /*0750*/  ISETP.GE.U32.AND P6, PT, R10, 0x2, PT ;  /* 0x000000020a00780c */ /* 0x000fe40003fc6070 */
[----:B------:R-:W-:Y:S02]  /*0760*/  SEL R2, RZ, 0x1, !P0 ;  /* 0x00000001ff027807 */ /* 0x000fe40004000000 */
[----:B------:R-:W-:Y:S02]  /*0770*/  @P4 SEL R19, RZ, 0x1, P5 ;  /* 0x00000001ff134807 */ /* 0x000fe40002800000 */
[----:B------:R-:W-:Y:S01]  /*0780*/  SEL R18, RZ, 0x1, !P1 ;  /* 0x00000001ff127807 */ /* 0x000fe20004800000 */
[----:B------:R0:W2:Y:S01]  /*0790*/  @!UP1 SYNCS.EXCH.64 URZ, [UR6+0x58], UR4 ;  /* 0x00005804063f95b2 */ /* 0x0000a20008000100 */
[----:B------:R-:W-:Y:S01]  /*07a0*/  LOP3.LUT R19, R19, R2, RZ, 0xc0, !PT ;  /* 0x0000000213137212 */ /* 0x000fe200078ec0ff */
[----:B------:R-:W-:Y:S01]  /*07b0*/  NOP ;  /* 0x0000000000007918 */ /* 0x000fe20000000000 */
[----:B------:R-:W-:Y:S01]  /*07c0*/  SEL R18, R18, 0x2, P6 ;  /* 0x0000000212127807 */ /* 0x000fe20003000000 */
[----:B------:R-:W-:Y:S06]  /*07d0*/  @!P2 BRA `(.L_x_3) ;  /* 0x000000000008a947 */ /* 0x000fec0003800000 */
[----:B-12-4-:R-:W-:Y:S01]  /*07e0*/  UCGABAR_ARV ;  /* 0x00000000000079c7 */ /* 0x016fe20008000000 */
[----:B------:R-:W-:Y:S05]  /*07f0*/  BRA `(.L_x_4) ;  /* 0x0000000000047947 */ /* 0x000fea0003800000 */
.L_x_3:
[----:B-12-4-:R-:W-:Y:S01]  /*0800*/  NOP ;  /* 0x0000000000007918 */ /* 0x016fe20000000000 */
.L_x_4:
[----:B------:R-:W1:Y:S01]  /*0810*/  LDC R2, c[0x0][0x65c] ;  /* 0x00019700ff027b82 */ /* 0x000e620000000800 */
[----:B------:R-:W-:Y:S01]  /*0820*/  LOP3.LUT R5, R5, 0xfffff7ff, RZ, 0xc0, !PT ;  /* 0xfffff7ff05057812 */ /* 0x000fe200078ec0ff */
[----:B------:R-:W-:Y:S02]  /*0830*/  IMAD.U32 R8, RZ, RZ, UR8 ;  /* 0x00000008ff087e24 */ /* 0x000fe4000f8e00ff */
[----:B------:R-:W-:Y:S01]  /*0840*/  IMAD.MOV.U32 R9, RZ, RZ, RZ ;  /* 0x000000ffff097224 */ /* 0x000fe200078e00ff */
[----:B-1----:R-:W-:-:S13]  /*0850*/  ISETP.NE.AND P1, PT, R2, 0x1, PT ;  /* 0x000000010200780c */ /* 0x002fda0003f25270 */
[----:B------:R-:W1:Y:S01]  /*0860*/  @P1 LDC R17, c[0x0][0x10] ;  /* 0x00000400ff111b82 */ /* 0x000e620000000800 */
[----:B------:R-:W-:Y:S01]  /*0870*/  @P1 LOP3.LUT R5, R5, 0x800, RZ, 0xfc, !PT ;  /* 0x0000080005051812 */ /* 0x000fe200078efcff */
[----:B------:R-:W-:Y:S02]  /*0880*/  @P1 IMAD.MOV.U32 R5, RZ, RZ, RZ ;  /* 0x000000ffff051224 */ /* 0x000fe400078e00ff */
[----:B------:R-:W-:-:S04]  /*0890*/  @P1 IMAD.MOV.U32 R15, RZ, RZ, RZ ;  /* 0x000000ffff0f1224 */ /* 0x000fc800078e00ff */
[----:B------:R-:W2:Y:S01]  /*08a0*/  @!P1 LDC R13, c[0x0][0xc] ;  /* 0x00000300ff0d9b82 */ /* 0x000ea20000000800 */
[----:B0-----:R-:W-:Y:S01]  /*08b0*/  ULDC UR4, c[0x0][0xc] ;  /* 0x0000030000047ab9 */ /* 0x001fe20000000800 */
[----:B------:R-:W-:Y:S01]  /*08c0*/  ULDC UR5, c[0x0][0x10] ;  /* 0x0000040000057ab9 */ /* 0x000fe20000000800 */
[----:B------:R-:W-:Y:S01]  /*08d0*/  ULDC UR6, c[0x0][0x14] ;  /* 0x0000050000067ab9 */ /* 0x000fe20000000800 */
[----:B------:R-:W-:-:S04]  /*08e0*/  UIMAD.WIDE.U32 UR4, UR4, UR5, URZ ;  /* 0x00000005040472a5 */ /* 0x000fc8000f8e003f */
[----:B------:R-:W-:Y:S02]  /*08f0*/  UIMAD.WIDE.U32 UR36, UR4, UR6, URZ ;  /* 0x00000006042472a5 */ /* 0x000fe4000f8e003f */
[----:B------:R-:W-:-:S04]  /*0900*/  UIMAD UR42, UR5, UR6, URZ ;  /* 0x00000006052a72a4 */ /* 0x000fc8000f8e023f */
[----:B------:R-:W-:Y:S01]  /*0910*/  UIADD3 UR42, UR37, UR42, URZ ;  /* 0x0000002a252a7290 */ /* 0x000fe2000fffe03f */
[----:B-1----:R-:W-:-:S04]  /*0920*/  @P1 IMAD.WIDE.U32 R16, R17, UR8, R4 ;  /* 0x0000000811101c25 */ /* 0x002fc8000f8e0004 */
[----:B------:R-:W-:Y:S02]  /*0930*/  @P1 IMAD.IADD R17, R17, 0x1, R15 ;  /* 0x0000000111111824 */ /* 0x000fe400078e020f */
[----:B--2---:R-:W-:-:S04]  /*0940*/  @!P1 IMAD.WIDE.U32 R8, R4, R13, R8 ;  /* 0x0000000d04089225 */ /* 0x004fc800078e0008 */
[----:B------:R-:W-:Y:S02]  /*0950*/  @!P1 IMAD.MOV.U32 R16, RZ, RZ, R8 ;  /* 0x000000ffff109224 */ /* 0x000fe400078e0008 */
[----:B------:R-:W-:Y:S01]  /*0960*/  @!P1 IMAD.MOV.U32 R17, RZ, RZ, R9 ;  /* 0x000000ffff119224 */ /* 0x000fe200078e0009 */
[----:B------:R-:W-:Y:S06]  /*0970*/  @!P2 BRA `(.L_x_5) ;  /* 0x00000000000ca947 */ /* 0x000fec0003800000 */
[----:B------:R-:W-:Y:S01]  /*0980*/  UCGABAR_WAIT ;  /* 0x0000000000007dc7 */ /* 0x000fe20008000000 */
[----:B------:R-:W-:Y:S01]  /*0990*/  CCTL.IVALL ;  /* 0x00000000ff00798f */ /* 0x000fe20002000000 */
[----:B------:R-:W-:Y:S05]  /*09a0*/  BRA `(.L_x_6) ;  /* 0x0000000000047947 */ /* 0x000fea0003800000 */
.L_x_5:
[----:B------:R-:W-:Y:S06]  /*09b0*/  BAR.SYNC.DEFER_BLOCKING 0x0 ;  /* 0x0000000000007b1d */ /* 0x000fec0000010000 */
.L_x_6:
[----:B------:R-:W-:Y:S05]  /*09c0*/  @!P3 BRA `(.L_x_7) ;  /* 0x000000680084b947 */ /* 0x000fea0003800000 */
[----:B------:R-:W-:-:S13]  /*09d0*/  ISETP.GT.U32.AND P0, PT, R10, 0x1, PT ;  /* 0x000000010a00780c */ /* 0x000fda0003f04070 */
[----:B------:R-:W-:Y:S05]  /*09e0*/  @P0 EXIT ;  /* 0x000000000000094d */ /* 0x000fea0003800000 */
[----:B------:R-:W-:Y:S01]  /*09f0*/  ULDC.64 UR4, c[0x0][0x650] ;  /* 0x0001940000047ab9 */ /* 0x000fe20000000a00 */
[----:B------:R-:W-:Y:S01]  /*0a00*/  PRMT R0, RZ, 0x7610, R0 ;  /* 0x00007610ff007816 */ /* 0x000fe20000000000 */
[----:B------:R-:W-:Y:S01]  /*0a10*/  IMAD.MOV.U32 R109, RZ, RZ, -0x1 ;  /* 0xffffffffff6d7424 */ /* 0x000fe200078e00ff */
[----:B------:R-:W-:Y:S01]  /*0a20*/  ISETP.GE.U32.AND P0, PT, R16, UR4, PT ;  /* 0x0000000410007c0c */ /* 0x000fe2000bf06070 */
[----:B------:R-:W-:Y:S02]  /*0a30*/  IMAD.MOV.U32 R102, RZ, RZ, -0x1 ;  /* 0xffffffffff667424 */ /* 0x000fe400078e00ff */
[----:B------:R-:W-:Y:S01]  /*0a40*/  IMAD.MOV.U32 R23, RZ, RZ, -0x1 ;  /* 0xffffffffff177424 */ /* 0x000fe200078e00ff */
[----:B------:R-:W-:-:S13]  /*0a50*/  ISETP.GE.U32.AND.EX P0, PT, R17, UR5, PT, P0 ;  /* 0x0000000511007c0c */ /* 0x000fda000bf06100 */
[----:B------:R-:W-:Y:S05]  /*0a60*/  @P0 BRA `(.L_x_8) ;  /* 0x00000004002c0947 */ /* 0x000fea0003800000 */
[----:B------:R-:W0:Y:S01]  /*0a70*/  LDC.64 R24, c[0x0][0x628] ;  /* 0x00018a00ff187b82 */ /* 0x000e220000000a00 */
[----:B------:R-:W-:Y:S02]  /*0a80*/  IMAD.MOV.U32 R8, RZ, RZ, R16 ;  /* 0x000000ffff087224 */ /* 0x000fe400078e0010 */
[----:B------:R-:W-:-:S05]  /*0a90*/  IMAD.MOV.U32 R9, RZ, RZ, R17 ;  /* 0x000000ffff097224 */ /* 0x000fca00078e0011 */
[----:B------:R-:W1:Y:S08]  /*0aa0*/  LDC R0, c[0x0][0x630] ;  /* 0x00018c00ff007b82 */ /* 0x000e700000000800 */
[----:B------:R-:W2:Y:S01]  /*0ab0*/  LDC.64 R26, c[0x0][0x620] ;  /* 0x00018800ff1a7b82 */ /* 0x000ea20000000a00 */
[----:B0-----:R-:W-:-:S04]  /*0ac0*/  ISETP.NE.U32.AND P0, PT, R24, RZ, PT ;  /* 0x000000ff1800720c */ /* 0x001fc80003f05070 */
[----:B------:R-:W-:-:S13]  /*0ad0*/  ISETP.NE.AND.EX P0, PT, R25, RZ, PT, P0 ;  /* 0x000000ff1900720c */ /* 0x000fda0003f05300 */
[----:B-12---:R-:W-:Y:S05]  /*0ae0*/  @!P0 BRA `(.L_x_9) ;  /* 0x0000000000288947 */ /* 0x006fea0003800000 */
[----:B------:R-:W0:Y:S02]  /*0af0*/  LDC R15, c[0x0][0x634] ;  /* 0x00018d00ff0f7b82 */ /* 0x000e240000000800 */
[----:B0-----:R-:W-:-:S05]  /*0b00*/  IADD3 R15, P0, R16, R15, RZ ;  /* 0x0000000f100f7210 */ /* 0x001fca0007f1e0ff */
[----:B------:R-:W-:-:S04]  /*0b10*/  IMAD.X R21, RZ, RZ, R17, P0 ;  /* 0x000000ffff157224 */ /* 0x000fc800000e0611 */
[----:B------:R-:W-:-:S04]  /*0b20*/  IMAD.WIDE.U32 R8, R21, R24, RZ ;  /* 0x0000001815087225 */ /* 0x000fc800078e00ff */
[----:B------:R-:W-:-:S04]  /*0b30*/  IMAD.WIDE.U32 R12, P0, R15, R25, R8 ;  /* 0x000000190f0c7225 */ /* 0x000fc80007800008 */
[----:B------:R-:W-:-:S04]  /*0b40*/  IMAD.WIDE.U32 R8, R15, R24, RZ ;  /* 0x000000180f087225 */ /* 0x000fc800078e00ff */
[----:B------:R-:W-:Y:S01]  /*0b50*/  IMAD.X R15, RZ, RZ, RZ, P0 ;  /* 0x000000ffff0f7224 */ /* 0x000fe200000e06ff */
[----:B------:R-:W-:Y:S01]  /*0b60*/  IADD3 RZ, P0, R9, R12, RZ ;  /* 0x0000000c09ff7210 */ /* 0x000fe20007f1e0ff */
[----:B------:R-:W-:-:S04]  /*0b70*/  IMAD.MOV.U32 R14, RZ, RZ, R13 ;  /* 0x000000ffff0e7224 */ /* 0x000fc800078e000d */
[----:B------:R-:W-:-:S08]  /*0b80*/  IMAD.WIDE.U32.X R8, R21, R25, R14, P0 ;  /* 0x0000001915087225 */ /* 0x000fd000000e040e */
.L_x_9:
[----:B------:R-:W0:Y:S01]  /*0b90*/  LDC.64 R28, c[0x0][0x640] ;  /* 0x00019000ff1c7b82 */ /* 0x000e220000000a00 */
[--C-:B------:R-:W-:Y:S01]  /*0ba0*/  SHF.R.U64 R30, R8, R0, R9.reuse ;  /* 0x00000000081e7219 */ /* 0x100fe20000001209 */
[----:B------:R-:W-:Y:S01]  /*0bb0*/  IMAD R20, R7, R20, R4 ;  /* 0x0000001407147224 */ /* 0x000fe200078e0204 */
[----:B------:R-:W-:Y:S02]  /*0bc0*/  SHF.R.U32.HI R0, RZ, R0, R9 ;  /* 0x00000000ff007219 */ /* 0x000fe40000011609 */
[----:B------:R-:W-:-:S03]  /*0bd0*/  IADD3 R5, P0, RZ, -R30, RZ ;  /* 0x8000001eff057210 */ /* 0x000fc60007f1e0ff */
[----:B------:R-:W1:Y:S02]  /*0be0*/  LDC R12, c[0x0][0x618] ;  /* 0x00018600ff0c7b82 */ /* 0x000e640000000800 */
[----:B------:R-:W-:-:S04]  /*0bf0*/  IMAD.X R9, RZ, RZ, ~R0, P0 ;  /* 0x000000ffff097224 */ /* 0x000fc800000e0e00 */
[-C--:B------:R-:W-:Y:S02]  /*0c00*/  IMAD R0, R9, R26.reuse, RZ ;  /* 0x0000001a09007224 */ /* 0x080fe400078e02ff */
[----:B------:R-:W2:Y:S01]  /*0c10*/  LDC R14, c[0x0][0x608] ;  /* 0x00018200ff0e7b82 */ /* 0x000ea20000000800 */
[----:B------:R-:W-:-:S04]  /*0c20*/  IMAD.WIDE.U32 R8, R5, R26, R16 ;  /* 0x0000001a05087225 */ /* 0x000fc800078e0010 */
[----:B------:R-:W-:Y:S02]  /*0c30*/  IMAD R5, R5, R27, R0 ;  /* 0x0000001b05057224 */ /* 0x000fe400078e0200 */
[----:B------:R-:W-:Y:S01]  /*0c40*/  IMAD.MOV.U32 R27, RZ, RZ, 0x1 ;  /* 0x00000001ff1b7424 */ /* 0x000fe200078e00ff */
[----:B------:R-:W3:Y:S01]  /*0c50*/  LDC R24, c[0x0][0x658] ;  /* 0x00019600ff187b82 */ /* 0x000ee20000000800 */
[----:B------:R-:W-:Y:S01]  /*0c60*/  IMAD.IADD R5, R9, 0x1, R5 ;  /* 0x0000000109057824 */ /* 0x000fe200078e0205 */
[----:B0-----:R-:W-:Y:S01]  /*0c70*/  ISETP.NE.U32.AND P0, PT, R28, RZ, PT ;  /* 0x000000ff1c00720c */ /* 0x001fe20003f05070 */
[----:B------:R-:W-:-:S03]  /*0c80*/  IMAD.MOV.U32 R9, RZ, RZ, -0x1 ;  /* 0xffffffffff097424 */ /* 0x000fc600078e00ff */
[----:B------:R-:W-:Y:S02]  /*0c90*/  ISETP.NE.AND.EX P0, PT, R29, RZ, PT, P0 ;  /* 0x000000ff1d00720c */ /* 0x000fe40003f05300 */
[----:B------:R-:W0:Y:S01]  /*0ca0*/  LDC R21, c[0x0][0x600] ;  /* 0x00018000ff157b82 */ /* 0x000e220000000800 */
[-CC-:B-1----:R-:W-:Y:S02]  /*0cb0*/  SHF.R.U64 R10, R8, R12.reuse, R5.reuse ;  /* 0x0000000c080a7219 */ /* 0x182fe40000001205 */
[----:B------:R-:W-:-:S05]  /*0cc0*/  SHF.R.U32.HI R5, RZ, R12, R5 ;  /* 0x0000000cff057219 */ /* 0x000fca0000011605 */
[----:B------:R-:W1:Y:S01]  /*0cd0*/  LDC R23, c[0x0][0x648] ;  /* 0x00019200ff177b82 */ /* 0x000e620000000800 */
[-CC-:B--2---:R-:W-:Y:S02]  /*0ce0*/  SHF.R.U64 R32, R10, R14.reuse, R5.reuse ;  /* 0x0000000e0a207219 */ /* 0x184fe40000001205 */
[----:B------:R-:W-:-:S05]  /*0cf0*/  SHF.R.U32.HI R5, RZ, R14, R5 ;  /* 0x0000000eff057219 */ /* 0x000fca0000011605 */
[----:B------:R-:W2:Y:S01]  /*0d00*/  LDC R25, c[0x0][0x638] ;  /* 0x00018e00ff197b82 */ /* 0x000ea20000000800 */
[-CC-:B---3--:R-:W-:Y:S02]  /*0d10*/  SHF.R.U64 R14, R32, R24.reuse, R5.reuse ;  /* 0x00000018200e7219 */ /* 0x188fe40000001205 */
[-C--:B------:R-:W-:Y:S02]  /*0d20*/  SHF.L.U32 R0, R9, R24.reuse, RZ ;  /* 0x0000001809007219 */ /* 0x080fe400000006ff */
[----:B------:R-:W-:Y:S01]  /*0d30*/  SHF.R.U32.HI R5, RZ, R24, R5 ;  /* 0x00000018ff057219 */ /* 0x000fe20000011605 */
[----:B------:R-:W-:Y:S01]  /*0d40*/  IMAD.MOV.U32 R4, RZ, RZ, R14 ;  /* 0x000000ffff047224 */ /* 0x000fe200078e000e */
[----:B------:R-:W-:Y:S01]  /*0d50*/  LOP3.LUT R7, RZ, R0, RZ, 0x33, !PT ;  /* 0x00000000ff077212 */ /* 0x000fe200078e33ff */
[----:B------:R-:W3:Y:S01]  /*0d60*/  LDC R26, c[0x0][0x610] ;  /* 0x00018400ff1a7b82 */ /* 0x000ee20000000800 */
[----:B------:R-:W-:Y:S05]  /*0d70*/  @!P0 BRA `(.L_x_10) ;  /* 0x0000000000288947 */ /* 0x000fea0003800000 */
[----:B------:R-:W4:Y:S02]  /*0d80*/  LDC R13, c[0x0][0x64c] ;  /* 0x00019300ff0d7b82 */ /* 0x000f240000000800 */
[----:B----4-:R-:W-:-:S05]  /*0d90*/  IADD3 R13, P0, R14, R13, RZ ;  /* 0x0000000d0e0d7210 */ /* 0x010fca0007f1e0ff */
        /* <DEDUP_REMOVED lines=8> */
.L_x_10:
[----:B-1----:R-:W-:Y:S01]  /*0e20*/  SHF.R.U64 R4, R4, R23, R5 ;  /* 0x0000001704047219 */ /* 0x002fe20000001205 */
[----:B0-----:R-:W-:Y:S01]  /*0e30*/  VIADD R5, R21, 0xffffffff ;  /* 0xffffffff15057836 */ /* 0x001fe20000000000 */
[----:B------:R-:W-:Y:S01]  /*0e40*/  SHF.L.U32 R0, R27, R24, RZ ;  /* 0x000000181b007219 */ /* 0x000fe200000006ff */
[----:B------:R-:W-:Y:S01]  /*0e50*/  IMAD.MOV.U32 R23, RZ, RZ, R30 ;  /* 0x000000ffff177224 */ /* 0x000fe200078e001e */
[----:B------:R-:W-:Y:S01]  /*0e60*/  LOP3.LUT R7, R32, R7, RZ, 0xc0, !PT ;  /* 0x0000000720077212 */ /* 0x000fe200078ec0ff */
[----:B------:R-:W-:Y:S01]  /*0e70*/  IMAD.MOV R8, RZ, RZ, -R4 ;  /* 0x000000ffff087224 */ /* 0x000fe200078e0a04 */
[----:B------:R-:W-:Y:S02]  /*0e80*/  SEL R3, R3, R20, !P1 ;  /* 0x0000001403037207 */ /* 0x000fe40004800000 */
[----:B------:R-:W-:Y:S01]  /*0e90*/  LOP3.LUT R5, R10, R5, RZ, 0xc0, !PT ;  /* 0x000000050a057212 */ /* 0x000fe200078ec0ff */
[----:B------:R-:W-:Y:S02]  /*0ea0*/  IMAD R4, R0, R4, R7 ;  /* 0x0000000400047224 */ /* 0x000fe400078e0207 */
[----:B--2---:R-:W-:-:S02]  /*0eb0*/  IMAD R0, R8, R25, R14 ;  /* 0x0000001908007224 */ /* 0x004fc400078e020e */
[----:B---3--:R-:W-:Y:S02]  /*0ec0*/  IMAD R3, R4, R26, R3 ;  /* 0x0000001a04037224 */ /* 0x008fe400078e0203 */
[----:B------:R-:W-:Y:S02]  /*0ed0*/  IMAD.MOV.U32 R7, RZ, RZ, 0x1 ;  /* 0x00000001ff077424 */ /* 0x000fe400078e00ff */
[----:B------:R-:W-:-:S03]  /*0ee0*/  IMAD R4, R0, R21, R5 ;  /* 0x0000001500047224 */ /* 0x000fc600078e0205 */
[----:B------:R-:W-:Y:S02]  /*0ef0*/  PRMT R0, R7, 0x7610, R0 ;  /* 0x0000761007007816 */ /* 0x000fe40000000000 */
[----:B------:R-:W-:Y:S02]  /*0f00*/  SEL R102, R4, R3, !P1 ;  /* 0x0000000304667207 */ /* 0x000fe40004800000 */
[----:B------:R-:W-:-:S07]  /*0f10*/  SEL R109, R3, R4, !P1 ;  /* 0x00000004036d7207 */ /* 0x000fce0004800000 */
.L_x_8:
[----:B------:R-:W-:-:S08]  /*0f20*/  NOP ;  /* 0x0000000000007918 */ /* 0x000fd00000000000 */
[----:B------:R-:W0:Y:S02]  /*0f30*/  USETMAXREG.TRY_ALLOC.CTAPOOL UP0, 0xe8 ;  /* 0x000000e8000079c8 */ /* 0x000e240008000600 */
[----:B0-----:R-:W-:-:S13]  /*0f40*/  PLOP3.LUT P0, PT, PT, PT, UP0, 0x80, 0x0 ;  /* 0x000000000000781c */ /* 0x001fda0003f0f008 */
[----:B------:R-:W-:Y:S05]  /*0f50*/  @!P0 BRA `(.L_x_8) ;  /* 0xfffffffc00f08947 */ /* 0x000fea000383ffff */
[----:B------:R-:W-:Y:S01]  /*0f60*/  ULDC.64 UR4, c[0x0][0x598] ;  /* 0x0001660000047ab9 */ /* 0x000fe20000000a00 */
[----:B------:R-:W-:Y:S01]  /*0f70*/  ULDC.64 UR38, c[0x0][0x208] ;  /* 0x0000820000267ab9 */ /* 0x000fe20000000a00 */
[----:B------:R-:W-:-:S04]  /*0f80*/  ISETP.NE.U32.AND P0, PT, RZ, UR4, PT ;  /* 0x00000004ff007c0c */ /* 0x000fc8000bf05070 */
[----:B------:R-:W-:-:S13]  /*0f90*/  ISETP.NE.AND.EX P0, PT, RZ, UR5, PT, P0 ;  /* 0x00000005ff007c0c */ /* 0x000fda000bf05300 */
[----:B------:R-:W-:Y:S05]  /*0fa0*/  @!P0 BRA `(.L_x_11) ;  /* 0x00000000001c8947 */ /* 0x000fea0003800000 */
[----:B------:R-:W0:Y:S02]  /*0fb0*/  LDC.64 R4, c[0x0][0x598] ;  /* 0x00016600ff047b82 */ /* 0x000e240000000a00 */
[----:B0-----:R-:W2:Y:S02]  /*0fc0*/  LDG.E.64 R4, desc[UR38][R4.64] ;  /* 0x0000002604047981 */ /* 0x001ea4000c1e1b00 */
[----:B--2---:R-:W-:-:S04]  /*0fd0*/  ISETP.NE.U32.AND P0, PT, R4, RZ, PT ;  /* 0x000000ff0400720c */ /* 0x004fc80003f05070 */
[----:B------:R-:W-:-:S13]  /*0fe0*/  ISETP.NE.AND.EX P0, PT, R5, RZ, PT, P0 ;  /* 0x000000ff0500720c */ /* 0x000fda0003f05300 */
[----:B------:R-:W-:Y:S05]  /*0ff0*/  @!P0 BRA `(.L_x_11) ;  /* 0x0000000000088947 */ /* 0x000fea0003800000 */
[----:B------:R0:W5:Y:S01]  /*1000*/  LD.E R90, desc[UR38][R4.64] ;  /* 0x00000026045a7980 */ /* 0x000162000c101900 */
[----:B------:R-:W-:Y:S05]  /*1010*/  BRA `(.L_x_12) ;  /* 0x0000000000247947 */ /* 0x000fea0003800000 */
.L_x_11:
[----:B------:R-:W-:Y:S02]  /*1020*/  ULDC.64 UR4, c[0x0][0x588] ;  /* 0x0001620000047ab9 */ /* 0x000fe40000000a00 */
[----:B------:R-:W-:-:S04]  /*1030*/  ISETP.NE.U32.AND P0, PT, RZ, UR4, PT ;  /* 0x00000004ff007c0c */ /* 0x000fc8000bf05070 */
[----:B------:R-:W-:-:S13]  /*1040*/  ISETP.NE.AND.EX P0, PT, RZ, UR5, PT, P0 ;  /* 0x00000005ff007c0c */ /* 0x000fda000bf05300 */
[----:B------:R-:W-:Y:S05]  /*1050*/  @!P0 BRA `(.L_x_13) ;  /* 0x00000000000c8947 */ /* 0x000fea0003800000 */
[----:B------:R-:W0:Y:S02]  /*1060*/  LDC.64 R90, c[0x0][0x588] ;  /* 0x00016200ff5a7b82 */ /* 0x000e240000000a00 */
[----:B0-----:R1:W5:Y:S01]  /*1070*/  LDG.E R90, desc[UR38][R90.64] ;  /* 0x000000265a5a7981 */ /* 0x001362000c1e1900 */
[----:B------:R-:W-:Y:S05]  /*1080*/  BRA `(.L_x_12) ;  /* 0x0000000000087947 */ /* 0x000fea0003800000 */
.L_x_13:
[----:B------:R-:W-:Y:S02]  /*1090*/  ULDC UR4, c[0x0][0x580] ;  /* 0x0001600000047ab9 */ /* 0x000fe40000000800 */
[----:B------:R-:W-:-:S07]  /*10a0*/  IMAD.U32 R90, RZ, RZ, UR4 ;  /* 0x00000004ff5a7e24 */ /* 0x000fce000f8e00ff */
.L_x_12:
[----:B------:R-:W-:Y:S02]  /*10b0*/  ULDC.64 UR4, c[0x0][0x5a0] ;  /* 0x0001680000047ab9 */ /* 0x000fe40000000a00 */
[----:B------:R-:W-:-:S04]  /*10c0*/  ISETP.NE.U32.AND P0, PT, RZ, UR4, PT ;  /* 0x00000004ff007c0c */ /* 0x000fc8000bf05070 */
[----:B------:R-:W-:-:S13]  /*10d0*/  ISETP.NE.AND.EX P0, PT, RZ, UR5, PT, P0 ;  /* 0x00000005ff007c0c */ /* 0x000fda000bf05300 */
[----:B------:R-:W-:Y:S05]  /*10e0*/  @!P0 BRA `(.L_x_14) ;  /* 0x00000000001c8947 */ /* 0x000fea0003800000 */
[----:B0-----:R-:W0:Y:S02]  /*10f0*/  LDC.64 R4, c[0x0][0x5a0] ;  /* 0x00016800ff047b82 */ /* 0x001e240000000a00 */
[----:B0-----:R-:W2:Y:S02]  /*1100*/  LDG.E.64 R4, desc[UR38][R4.64] ;  /* 0x0000002604047981 */ /* 0x001ea4000c1e1b00 */
[----:B--2---:R-:W-:-:S04]  /*1110*/  ISETP.NE.U32.AND P0, PT, R4, RZ, PT ;  /* 0x000000ff0400720c */ /* 0x004fc80003f05070 */
[----:B------:R-:W-:-:S13]  /*1120*/  ISETP.NE.AND.EX P0, PT, R5, RZ, PT, P0 ;  /* 0x000000ff0500720c */ /* 0x000fda0003f05300 */
[----:B------:R-:W-:Y:S05]  /*1130*/  @!P0 BRA `(.L_x_14) ;  /* 0x0000000000088947 */ /* 0x000fea0003800000 */
[----:B-1----:R0:W5:Y:S01]  /*1140*/  LD.E R91, desc[UR38][R4.64] ;  /* 0x00000026045b7980 */ /* 0x002162000c101900 */
[----:B------:R-:W-:Y:S05]  /*1150*/  BRA `(.L_x_15) ;  /* 0x0000000000247947 */ /* 0x000fea0003800000 */
.L_x_14:
[----:B------:R-:W-:Y:S02]  /*1160*/  ULDC.64 UR4, c[0x0][0x590] ;  /* 0x0001640000047ab9 */ /* 0x000fe40000000a00 */
[----:B------:R-:W-:-:S04]  /*1170*/  ISETP.NE.U32.AND P0, PT, RZ, UR4, PT ;  /* 0x00000004ff007c0c */ /* 0x000fc8000bf05070 */
[----:B------:R-:W-:-:S13]  /*1180*/  ISETP.NE.AND.EX P0, PT, RZ, UR5, PT, P0 ;  /* 0x00000005ff007c0c */ /* 0x000fda000bf05300 */
[----:B------:R-:W-:Y:S05]  /*1190*/  @!P0 BRA `(.L_x_16) ;  /* 0x00000000000c8947 */ /* 0x000fea0003800000 */
[----:B0-----:R-:W1:Y:S02]  /*11a0*/  LDC.64 R4, c[0x0][0x590] ;  /* 0x00016400ff047b82 */ /* 0x001e640000000a00 */
[----:B-1----:R1:W5:Y:S01]  /*11b0*/  LDG.E R91, desc[UR38][R4.64] ;  /* 0x00000026045b7981 */ /* 0x002362000c1e1900 */
[----:B------:R-:W-:Y:S05]  /*11c0*/  BRA `(.L_x_15) ;  /* 0x0000000000087947 */ /* 0x000fea0003800000 */
.L_x_16:
[----:B------:R-:W-:Y:S02]  /*11d0*/  ULDC UR4, c[0x0][0x584] ;  /* 0x0001610000047ab9 */ /* 0x000fe40000000800 */
[----:B-1----:R-:W-:-:S07]  /*11e0*/  IMAD.U32 R91, RZ, RZ, UR4 ;  /* 0x00000004ff5b7e24 */ /* 0x002fce000f8e00ff */
.L_x_15:
[----:B------:R-:W-:-:S13]  /*11f0*/  LOP3.LUT P0, RZ, R0, 0xff, RZ, 0xc0, !PT ;  /* 0x000000ff00ff7812 */ /* 0x000fda000780c0ff */
[----:B------:R-:W-:Y:S05]  /*1200*/  @!P0 EXIT ;  /* 0x000000000000894d */ /* 0x000fea0003800000 */
[----:B------:R-:W2:Y:S01]  /*1210*/  LDC R96, c[0x0][0x658] ;  /* 0x00019600ff607b82 */ /* 0x000ea20000000800 */
[----:B------:R-:W-:Y:S01]  /*1220*/  ULDC.64 UR6, c[0x0][0x288] ;  /* 0x0000a20000067ab9 */ /* 0x000fe20000000a00 */
[----:B------:R-:W-:Y:S01]  /*1230*/  LOP3.LUT R6, R6, 0x1, RZ, 0xc0, !PT ;  /* 0x0000000106067812 */ /* 0x000fe200078ec0ff */
[----:B------:R-:W-:Y:S01]  /*1240*/  UIADD3 UR4, UR7, 0x1f, URZ ;  /* 0x0000001f07047890 */ /* 0x000fe2000fffe03f */
[----:B------:R-:W-:Y:S01]  /*1250*/  SHF.R.U32.HI R0, RZ, 0x2, R98 ;  /* 0x00000002ff007819 */ /* 0x000fe20000011662 */
[----:B01----:R-:W-:Y:S01]  /*1260*/  IMAD.MOV.U32 R5, RZ, RZ, -0x1 ;  /* 0xffffffffff057424 */ /* 0x003fe200078e00ff */
[----:B------:R-:W-:Y:S01]  /*1270*/  SHF.R.U32.HI R11, RZ, 0x1, R11 ;  /* 0x00000001ff0b7819 */ /* 0x000fe2000001160b */
[----:B------:R-:W-:Y:S01]  /*1280*/  USHF.R.S32.HI UR5, URZ, 0x1f, UR4 ;  /* 0x0000001f3f057899 */ /* 0x000fe20008011404 */
[----:B------:R-:W0:Y:S01]  /*1290*/  LDC.64 R92, c[0x0][0x5c8] ;  /* 0x00017200ff5c7b82 */ /* 0x000e220000000a00 */
[----:B------:R-:W-:Y:S01]  /*12a0*/  IMAD.SHL.U32 R3, R6, 0x40, RZ ;  /* 0x0000004006037824 */ /* 0x000fe200078e00ff */
[----:B------:R-:W-:Y:S01]  /*12b0*/  LOP3.LUT R0, R0, 0x7, RZ, 0xc0, !PT ;  /* 0x0000000700007812 */ /* 0x000fe200078ec0ff */
[----:B------:R-:W-:Y:S01]  /*12c0*/  ULEA.HI UR5, UR5, UR4, URZ, 0x5 ;  /* 0x0000000405057291 */ /* 0x000fe2000f8f283f */
[----:B------:R-:W-:Y:S01]  /*12d0*/  LOP3.LUT R11, R11, 0x30, RZ, 0xc0, !PT ;  /* 0x000000300b0b7812 */ /* 0x000fe200078ec0ff */
[----:B------:R-:W-:Y:S01]  /*12e0*/  IMAD.MOV.U32 R7, RZ, RZ, 0x1 ;  /* 0x00000001ff077424 */ /* 0x000fe200078e00ff */
[--C-:B------:R-:W-:Y:S01]  /*12f0*/  LOP3.LUT R88, R3, 0x40, R0.reuse, 0xe2, !PT ;  /* 0x0000004003587812 */ /* 0x100fe200078ee200 */
[----:B------:R-:W-:Y:S01]  /*1300*/  USHF.R.S32.HI UR43, URZ, 0x5, UR5 ;  /* 0x000000053f2b7899 */ /* 0x000fe20008011405 */
[-C--:B------:R-:W-:Y:S01]  /*1310*/  IADD3 R3, RZ, -R11.reuse, -R0 ;  /* 0x8000000bff037210 */ /* 0x080fe20007ffe800 */
[----:B------:R-:W-:Y:S01]  /*1320*/  IMAD.U32 R4, RZ, RZ, UR6 ;  /* 0x00000006ff047e24 */ /* 0x000fe2000f8e00ff */
[C---:B------:R-:W-:Y:S01]  /*1330*/  LOP3.LUT R97, R98.reuse, 0x3, RZ, 0xc0, !PT ;  /* 0x0000000362617812 */ /* 0x040fe200078ec0ff */
[----:B------:R-:W-:Y:S01]  /*1340*/  UISETP.LT.AND UP0, UPT, UR43, 0x1, UPT ;  /* 0x000000012b00788c */ /* 0x000fe2000bf01270 */
[----:B------:R-:W-:Y:S01]  /*1350*/  LOP3.LUT R99, R98, 0x80, RZ, 0xc0, !PT ;  /* 0x0000008062637812 */ /* 0x000fe200078ec0ff */
[----:B------:R-:W-:Y:S01]  /*1360*/  IMAD R3, R6, -0x40, R3 ;  /* 0xffffffc006037824 */ /* 0x000fe200078e0203 */
[----:B------:R-:W-:Y:S01]  /*1370*/  ULDC UR4, c[0x0][0x284] ;  /* 0x0000a10000047ab9 */ /* 0x000fe20000000800 */
[----:B------:R-:W-:Y:S01]  /*1380*/  USEL UR44, UR43, 0x1, UP0 ;  /* 0x000000012b2c7887 */ /* 0x000fe20008000000 */
[-C--:B--2---:R-:W-:Y:S01]  /*1390*/  SHF.L.U32 R5, R5, R96.reuse, RZ ;  /* 0x0000006005057219 */ /* 0x084fe200000006ff */
[----:B------:R-:W-:Y:S01]  /*13a0*/  IMAD R97, R97, -0x2, R4 ;  /* 0xfffffffe61617824 */ /* 0x000fe200078e0204 */
[----:B------:R-:W-:Y:S01]  /*13b0*/  LOP3.LUT R88, R88, R11, RZ, 0xfc, !PT ;  /* 0x0000000b58587212 */ /* 0x000fe200078efcff */
[----:B------:R-:W-:Y:S01]  /*13c0*/  IMAD.SHL.U32 R98, R98, 0x2, RZ ;  /* 0x0000000262627824 */ /* 0x000fe200078e00ff */
[----:B------:R-:W-:Y:S01]  /*13d0*/  SHF.L.U32 R96, R7, R96, RZ ;  /* 0x0000006007607219 */ /* 0x000fe200000006ff */
[----:B------:R-:W-:Y:S01]  /*13e0*/  VIADD R101, R3, UR4 ;  /* 0x0000000403657c36 */ /* 0x000fe20008000000 */
[----:B------:R-:W-:Y:S01]  /*13f0*/  LOP3.LUT R114, R18, 0x1, RZ, 0xfc, !PT ;  /* 0x0000000112727812 */ /* 0x000fe200078efcff */
[----:B------:R-:W-:Y:S01]  /*1400*/  IMAD.MOV.U32 R89, RZ, RZ, RZ ;  /* 0x000000ffff597224 */ /* 0x000fe200078e00ff */
[C-C-:B0-----:R-:W-:Y:S01]  /*1410*/  SHF.L.U64.HI R94, R92.reuse, 0x7, R93.reuse ;  /* 0x000000075c5e7819 */ /* 0x141fe2000001025d */
[----:B------:R-:W-:Y:S01]  /*1420*/  UIADD3 UR44, UR43, -UR44, URZ ;  /* 0x8000002c2b2c7290 */ /* 0x000fe2000fffe03f */
[C---:B------:R-:W-:Y:S01]  /*1430*/  SHF.L.U64.HI R95, R92.reuse, 0x3, R93 ;  /* 0x000000035c5f7819 */ /* 0x040fe2000001025d */
[C---:B------:R-:W-:Y:S01]  /*1440*/  IMAD.SHL.U32 R93, R92.reuse, 0x80, RZ ;  /* 0x000000805c5d7824 */ /* 0x040fe200078e00ff */
[----:B------:R-:W-:Y:S01]  /*1450*/  SHF.R.U32.HI R99, RZ, 0x7, R99 ;  /* 0x00000007ff637819 */ /* 0x000fe20000011663 */
[----:B------:R-:W-:Y:S01]  /*1460*/  IMAD.SHL.U32 R92, R92, 0x8, RZ ;  /* 0x000000085c5c7824 */ /* 0x000fe200078e00ff */
[----:B------:R-:W-:Y:S01]  /*1470*/  LOP3.LUT R100, RZ, R5, RZ, 0x33, !PT ;  /* 0x00000005ff647212 */ /* 0x000fe200078e33ff */
[----:B------:R-:W-:Y:S01]  /*1480*/  UMOV UR40, URZ ;  /* 0x0000003f00287c82 */ /* 0x000fe20008000000 */
[----:B------:R-:W-:-:S05]  /*1490*/  UMOV UR41, URZ ;  /* 0x0000003f00297c82 */ /* 0x000fca0008000000 */
.L_x_160:
[----:B0-----:R-:W0:Y:S01]  /*14a0*/  SHFL.IDX PT, R0, R99, RZ, 0x1f ;  /* 0x00001fff63007589 */ /* 0x001e2200000e0000 */
[----:B-1----:R-:W1:Y:S01]  /*14b0*/  S2UR UR7, SR_CgaCtaId ;  /* 0x00000000000779c3 */ /* 0x002e620000008800 */
[----:B------:R-:W-:Y:S01]  /*14c0*/  UMOV UR6, 0x400 ;  /* 0x0000040000067882 */ /* 0x000fe20000000000 */
[----:B0-----:R-:W-:Y:S01]  /*14d0*/  R2UR UR4, R0 ;  /* 0x00000000000472ca */ /* 0x001fe200000e0000 */
[----:B-1----:R-:W-:-:S12]  /*14e0*/  ULEA UR6, UR7, UR6, 0x18 ;  /* 0x0000000607067291 */ /* 0x002fd8000f8ec03f */
[----:B------:R-:W-:-:S04]  /*14f0*/  ULEA.HI UR5, UR4, UR4, URZ, 0x1 ;  /* 0x0000000404057291 */ /* 0x000fc8000f8f083f */
[----:B------:R-:W-:-:S04]  /*1500*/  ULOP3.LUT UR5, UR5, 0xffffe, URZ, 0xc0, !UPT ;  /* 0x000ffffe05057892 */ /* 0x000fc8000f8ec03f */
[----:B------:R-:W-:-:S03]  /*1510*/  UIADD3 UR5, UR4, -UR5, URZ ;  /* 0x8000000504057290 */ /* 0x000fc6000fffe03f */
[----:B------:R-:W-:Y:S01]  /*1520*/  ULDC UR4, c[0x0][0x28c] ;  /* 0x0000a30000047ab9 */ /* 0x000fe20000000800 */
[----:B------:R-:W-:Y:S01]  /*1530*/  ULEA UR5, UR5, UR6, 0xc ;  /* 0x0000000605057291 */ /* 0x000fe2000f8e603f */
[----:B------:R-:W-:-:S03]  /*1540*/  ISETP.LT.AND P0, PT, RZ, UR4, PT ;  /* 0x00000004ff007c0c */ /* 0x000fc6000bf01270 */
[----:B------:R-:W-:-:S04]  /*1550*/  UIADD3 UR5, UR5, 0x100, URZ ;  /* 0x0000010005057890 */ /* 0x000fc8000fffe03f */
[----:B------:R-:W-:-:S04]  /*1560*/  USHF.R.U32.HI UR5, URZ, 0x4, UR5 ;  /* 0x000000043f057899 */ /* 0x000fc80008011605 */
[----:B------:R-:W-:-:S04]  /*1570*/  ULOP3.LUT UR5, UR5, 0x3fff, URZ, 0xc0, !UPT ;  /* 0x00003fff05057892 */ /* 0x000fc8000f8ec03f */
[----:B------:R-:W-:Y:S01]  /*1580*/  ULOP3.LUT UR45, UR5, 0x10000, URZ, 0xfc, !UPT ;  /* 0x00010000052d7892 */ /* 0x000fe2000f8efc3f */
[----:B--2345:R-:W-:Y:S11]  /*1590*/  @P0 BRA `(.L_x_17) ;  /* 0x0000000000400947 */ /* 0x03cff60003800000 */
[----:B------:R-:W-:Y:S01]  /*15a0*/  MOV R0, 0x0 ;  /* 0x0000000000007802 */ /* 0x000fe20000000f00 */
[----:B------:R-:W-:Y:S01]  /*15b0*/  ULDC.64 UR4, c[0x4][0x68] ;  /* 0x01001a0000047ab9 */ /* 0x000fe20000000a00 */
[----:B------:R-:W-:Y:S01]  /*15c0*/  ULDC.64 UR6, c[0x4][0x8] ;  /* 0x0100020000067ab9 */ /* 0x000fe20000000a00 */
[----:B------:R-:W-:Y:S01]  /*15d0*/  IMAD.U32 R4, RZ, RZ, UR4 ;  /* 0x00000004ff047e24 */ /* 0x000fe2000f8e00ff */
[----:B------:R0:W1:Y:S01]  /*15e0*/  LDC.64 R14, c[0x4][R0] ;  /* 0x01000000000e7b82 */ /* 0x0000620000000a00 */
[----:B------:R-:W-:Y:S01]  /*15f0*/  IMAD.U32 R5, RZ, RZ, UR5 ;  /* 0x00000005ff057e24 */ /* 0x000fe2000f8e00ff */
[----:B------:R-:W-:Y:S01]  /*1600*/  ULDC.64 UR4, c[0x4][0x70] ;  /* 0x01001c0000047ab9 */ /* 0x000fe20000000a00 */
[----:B------:R-:W-:Y:S02]  /*1610*/  IMAD.U32 R10, RZ, RZ, UR6 ;  /* 0x00000006ff0a7e24 */ /* 0x000fe4000f8e00ff */
[----:B------:R-:W-:Y:S02]  /*1620*/  IMAD.U32 R6, RZ, RZ, UR4 ;  /* 0x00000004ff067e24 */ /* 0x000fe4000f8e00ff */
[----:B------:R-:W-:-:S02]  /*1630*/  IMAD.U32 R7, RZ, RZ, UR5 ;  /* 0x00000005ff077e24 */ /* 0x000fc4000f8e00ff */
[----:B------:R-:W-:Y:S02]  /*1640*/  IMAD.U32 R11, RZ, RZ, UR7 ;  /* 0x00000007ff0b7e24 */ /* 0x000fe4000f8e00ff */
[----:B------:R-:W-:Y:S02]  /*1650*/  IMAD.MOV.U32 R8, RZ, RZ, 0x1e1 ;  /* 0x000001e1ff087424 */ /* 0x000fe400078e00ff */
[----:B------:R-:W-:Y:S02]  /*1660*/  IMAD.MOV.U32 R12, RZ, RZ, 0x1 ;  /* 0x00000001ff0c7424 */ /* 0x000fe400078e00ff */
[----:B0-----:R-:W-:-:S07]  /*1670*/  IMAD.MOV.U32 R13, RZ, RZ, RZ ;  /* 0x000000ffff0d7224 */ /* 0x001fce00078e00ff */
[----:B------:R-:W-:-:S07]  /*1680*/  LEPC R20, `(.L_x_17) ;  /* 0x000000001014794e */ /* 0x000fce0000000000 */
[----:B-1---5:R-:W-:Y:S05]  /*1690*/  CALL.ABS.NOINC R14 ;  /* 0x000000000e007343 */ /* 0x022fea0003c00000 */
.L_x_17:
[----:B------:R-:W-:-:S13]  /*16a0*/  ISETP.NE.AND P0, PT, R114, 0x3, PT ;  /* 0x000000037200780c */ /* 0x000fda0003f05270 */
[----:B------:R-:W-:Y:S05]  /*16b0*/  @!P0 BRA `(.L_x_18) ;  /* 0x0000000000048947 */ /* 0x000fea0003800000 */
[----:B------:R-:W-:Y:S01]  /*16c0*/  BPT.TRAP 0x1 ;  /* 0x000000040000795c */ /* 0x000fe20000300000 */
.L_x_18:
[----:B------:R-:W0:Y:S01]  /*16d0*/  S2UR UR5, SR_CgaCtaId ;  /* 0x00000000000579c3 */ /* 0x000e220000008800 */
[----:B------:R-:W-:Y:S01]  /*16e0*/  UMOV UR4, 0x400 ;  /* 0x0000040000047882 */ /* 0x000fe20000000000 */
[----:B------:R-:W-:Y:S02]  /*16f0*/  IMAD.U32 R0, RZ, RZ, UR40 ;  /* 0x00000028ff007e24 */ /* 0x000fe4000f8e00ff */
[----:B------:R-:W-:-:S03]  /*1700*/  IMAD.U32 R3, RZ, RZ, UR41 ;  /* 0x00000029ff037e24 */ /* 0x000fc6000f8e00ff */
[----:B------:R-:W-:Y:S01]  /*1710*/  SHF.L.U32 R0, R0, 0x1f, RZ ;  /* 0x0000001f00007819 */ /* 0x000fe200000006ff */
[----:B0-----:R-:W-:-:S06]  /*1720*/  ULEA UR4, UR5, UR4, 0x18 ;  /* 0x0000000405047291 */ /* 0x001fcc000f8ec03f */
[----:B------:R-:W-:-:S04]  /*1730*/  IMAD.U32 R6, RZ, RZ, UR4 ;  /* 0x00000004ff067e24 */ /* 0x000fc8000f8e00ff */
[----:B------:R-:W-:-:S04]  /*1740*/  IMAD R3, R3, 0x8, R6 ;  /* 0x0000000803037824 */ /* 0x000fc800078e0206 */
[----:B------:R0:W1:Y:S01]  /*1750*/  SYNCS.PHASECHK.TRANS64.TRYWAIT P1, [R3+URZ], R0 ;  /* 0x00000000030075a7 */ /* 0x000062000802017f */
[----:B------:R-:W-:Y:S05]  /*1760*/  @!P0 BRA `(.L_x_19) ;  /* 0x0000000000048947 */ /* 0x000fea0003800000 */
[----:B------:R-:W-:Y:S01]  /*1770*/  BPT.TRAP 0x1 ;  /* 0x000000040000795c */ /* 0x000fe20000300000 */
.L_x_19:
[----:B------:R-:W-:-:S05]  /*1780*/  IMAD.U32 R4, RZ, RZ, UR44 ;  /* 0x0000002cff047e24 */ /* 0x000fca000f8e00ff */
[----:B------:R-:W-:Y:S01]  /*1790*/  ISETP.GE.AND P2, PT, R4, 0x1, PT ;  /* 0x000000010400780c */ /* 0x000fe20003f46270 */
[----:B-1----:R-:W-:-:S12]  /*17a0*/  @P1 BRA `(.L_x_20) ;  /* 0x0000000000081947 */ /* 0x002fd80003800000 */
[----:B------:R-:W1:Y:S02]  /*17b0*/  SYNCS.PHASECHK.TRANS64.TRYWAIT P1, [R3+URZ], R0 ;  /* 0x00000000030075a7 */ /* 0x000e64000802017f */
[----:B-1----:R-:W-:Y:S05]  /*17c0*/  @!P1 BRA `(.L_x_21) ;  /* 0x0000007000989947 */ /* 0x002fea0003800000 */
.L_x_20:
[----:B------:R-:W-:Y:S05]  /*17d0*/  WARPSYNC.ALL ;  /* 0x0000000000007948 */ /* 0x000fea0003800000 */
[----:B------:R-:W-:Y:S01]  /*17e0*/  R2UR UR4, R6 ;  /* 0x00000000060472ca */ /* 0x000fe200000e0000 */
[----:B------:R-:W-:Y:S01]  /*17f0*/  ULEA UR6, UR41, UR45, 0xa ;  /* 0x0000002d29067291 */ /* 0x000fe2000f8e503f */
[----:B------:R-:W-:Y:S01]  /*1800*/  WARPGROUP.ARRIVE ;  /* 0x00000000000079c5 */ /* 0x000fe20000000000 */
[----:B------:R-:W-:Y:S01]  /*1810*/  UMOV UR9, 0x80000020 ;  /* 0x8000002000097882 */ /* 0x000fe20000000000 */
[----:B------:R-:W-:Y:S01]  /*1820*/  UMOV UR11, 0x80000020 ;  /* 0x80000020000b7882 */ /* 0x000fe20000000000 */
[----:B------:R-:W-:-:S03]  /*1830*/  UIADD3 UR7, UR6, 0x200, URZ ;  /* 0x0000020006077890 */ /* 0x000fc6000fffe03f */
[----:B------:R-:W-:-:S05]  /*1840*/  UMOV UR8, UR6 ;  /* 0x0000000600087c82 */ /* 0x000fca0008000000 */
[----:B------:R-:W-:-:S04]  /*1850*/  UIADD3 UR4, UR4, 0x10100, URZ ;  /* 0x0001010004047890 */ /* 0x000fc8000fffe03f */
[----:B------:R-:W-:-:S04]  /*1860*/  USHF.R.U32.HI UR4, URZ, 0x4, UR4 ;  /* 0x000000043f047899 */ /* 0x000fc80008011604 */
[----:B------:R-:W-:-:S04]  /*1870*/  ULOP3.LUT UR4, UR4, 0x3fff, URZ, 0xc0, !UPT ;  /* 0x00003fff04047892 */ /* 0x000fc8000f8ec03f */
[----:B------:R-:W-:-:S04]  /*1880*/  ULOP3.LUT UR4, UR4, 0x10000, URZ, 0xfc, !UPT ;  /* 0x0001000004047892 */ /* 0x000fc8000f8efc3f */
[----:B------:R-:W-:-:S07]  /*1890*/  ULEA UR5, UR41, UR4, 0x8 ;  /* 0x0000000429057291 */ /* 0x000fce000f8e403f */
[----:B------:R-:W-:Y:S02]  /*18a0*/  UMOV UR10, UR5 ;  /* 0x00000005000a7c82 */ /* 0x000fe40008000000 */
[----:B------:R-:W-:Y:S01]  /*18b0*/  HGMMA.64x64x16.F32.BF16 R56, gdesc[UR8], RZ, !UPT, gsb0 ;  /* 0x00e00000083879f0 */ /* 0x000fe2000c0018ff */
[----:B------:R-:W-:Y:S01]  /*18c0*/  UMOV UR8, UR7 ;  /* 0x0000000700087c82 */ /* 0x000fe20008000000 */
[----:B------:R-:W-:Y:S01]  /*18d0*/  UMOV UR9, 0x80000020 ;  /* 0x8000002000097882 */ /* 0x000fe20000000000 */
[----:B------:R-:W-:Y:S02]  /*18e0*/  WARPGROUP.DEPBAR.LE gsb0, 0x0 ;  /* 0x00008000000079c5 */ /* 0x000fe40000010000 */
[----:B------:R-:W-:-:S06]  /*18f0*/  WARPGROUP.ARRIVE ;  /* 0x00000000000079c5 */ /* 0x000fcc0000000000 */
[----:B------:R-:W-:Y:S01]  /*1900*/  HGMMA.64x64x16.F32.BF16 R24, gdesc[UR8], RZ, !UPT, gsb0 ;  /* 0x00e00000081879f0 */ /* 0x000fe2000c0018ff */
[----:B------:R-:W-:Y:S02]  /*1910*/  UIADD3 UR8, UR6, 0x2, URZ ;  /* 0x0000000206087890 */ /* 0x000fe4000fffe03f */
[----:B------:R-:W-:Y:S01]  /*1920*/  UIADD3 UR10, UR5, 0x2, URZ ;  /* 0x00000002050a7890 */ /* 0x000fe2000fffe03f */
[----:B------:R-:W-:Y:S01]  /*1930*/  UMOV UR9, 0x80000020 ;  /* 0x8000002000097882 */ /* 0x000fe20000000000 */
[----:B------:R-:W-:Y:S01]  /*1940*/  UMOV UR11, 0x80000020 ;  /* 0x80000020000b7882 */ /* 0x000fe20000000000 */
[----:B------:R-:W-:Y:S01]  /*1950*/  UIADD3 UR6, UR6, 0x202, URZ ;  /* 0x0000020206067890 */ /* 0x000fe2000fffe03f */
[----:B------:R-:W-:Y:S02]  /*1960*/  WARPGROUP.DEPBAR.LE gsb0, 0x0 ;  /* 0x00008000000079c5 */ /* 0x000fe40000010000 */
[----:B------:R-:W-:-:S06]  /*1970*/  WARPGROUP.ARRIVE ;  /* 0x00000000000079c5 */ /* 0x000fcc0000000000 */
[----:B------:R-:W-:Y:S01]  /*1980*/  HGMMA.64x64x16.F32.BF16 R56, gdesc[UR8], R56, gsb0 ;  /* 0x00e00000083879f0 */ /* 0x000fe20008001838 */
[----:B------:R-:W-:Y:S01]  /*1990*/  UMOV UR8, UR6 ;  /* 0x0000000600087c82 */ /* 0x000fe20008000000 */
[----:B------:R-:W-:Y:S01]  /*19a0*/  UMOV UR9, 0x80000020 ;  /* 0x8000002000097882 */ /* 0x000fe20000000000 */
[----:B------:R-:W-:Y:S02]  /*19b0*/  WARPGROUP.DEPBAR.LE gsb0, 0x0 ;  /* 0x00008000000079c5 */ /* 0x000fe40000010000 */
[----:B------:R-:W-:-:S06]  /*19c0*/  WARPGROUP.ARRIVE ;  /* 0x00000000000079c5 */ /* 0x000fcc0000000000 */
[----:B------:R-:W-:Y:S03]  /*19d0*/  HGMMA.64x64x16.F32.BF16 R24, gdesc[UR8], R24, gsb0 ;  /* 0x00e00000081879f0 */ /* 0x000fe60008001818 */
[----:B------:R-:W-:Y:S02]  /*19e0*/  WARPGROUP.DEPBAR.LE gsb0, 0x0 ;  /* 0x00008000000079c5 */ /* 0x000fe40000010000 */
[----:B------:R-:W-:Y:S05]  /*19f0*/  @!P2 BRA `(.L_x_22) ;  /* 0x000000040020a947 */ /* 0x000fea0003800000 */
[----:B------:R-:W-:Y:S01]  /*1a00*/  UIADD3 UR5, UR41, 0x1, URZ ;  /* 0x0000000129057890 */ /* 0x000fe2000fffe03f */
[----:B01----:R-:W-:Y:S02]  /*1a10*/  IMAD.U32 R0, RZ, RZ, UR44 ;  /* 0x0000002cff007e24 */ /* 0x003fe4000f8e00ff */
[----:B------:R-:W-:Y:S01]  /*1a20*/  IMAD.U32 R3, RZ, RZ, UR41 ;  /* 0x00000029ff037e24 */ /* 0x000fe2000f8e00ff */
[----:B------:R-:W-:-:S04]  /*1a30*/  UISETP.NE.AND UP0, UPT, UR5, 0x4, UPT ;  /* 0x000000040500788c */ /* 0x000fc8000bf05270 */
[----:B------:R-:W-:Y:S02]  /*1a40*/  USEL UR6, URZ, 0x1, UP0 ;  /* 0x000000013f067887 */ /* 0x000fe40008000000 */
[----:B------:R-:W-:Y:S02]  /*1a50*/  USEL UR5, UR5, URZ, UP0 ;  /* 0x0000003f05057287 */ /* 0x000fe40008000000 */
[----:B------:R-:W-:-:S06]  /*1a60*/  ULOP3.LUT UR6, UR40, UR6, URZ, 0x3c, !UPT ;  /* 0x0000000628067292 */ /* 0x000fcc000f8e3c3f */
[----:B------:R-:W-:-:S07]  /*1a70*/  IMAD.U32 R7, RZ, RZ, UR6 ;  /* 0x00000006ff077e24 */ /* 0x000fce000f8e00ff */
.L_x_29:
[----:B------:R-:W-:Y:S05]  /*1a80*/  @!P0 BRA `(.L_x_23) ;  /* 0x0000000000048947 */ /* 0x000fea0003800000 */
[----:B------:R-:W-:Y:S01]  /*1a90*/  BPT.TRAP 0x1 ;  /* 0x000000040000795c */ /* 0x000fe20000300000 */
.L_x_23:
[----:B------:R-:W0:Y:S01]  /*1aa0*/  S2UR UR7, SR_CgaCtaId ;  /* 0x00000000000779c3 */ /* 0x000e220000008800 */
[----:B------:R-:W-:Y:S01]  /*1ab0*/  UMOV UR6, 0x400 ;  /* 0x0000040000067882 */ /* 0x000fe20000000000 */
[----:B------:R-:W-:Y:S01]  /*1ac0*/  IMAD.U32 R5, RZ, RZ, UR5 ;  /* 0x00000005ff057e24 */ /* 0x000fe2000f8e00ff */
[----:B------:R-:W-:Y:S01]  /*1ad0*/  SHF.L.U32 R4, R7, 0x1f, RZ ;  /* 0x0000001f07047819 */ /* 0x000fe200000006ff */
[----:B0-----:R-:W-:-:S06]  /*1ae0*/  ULEA UR6, UR7, UR6, 0x18 ;  /* 0x0000000607067291 */ /* 0x001fcc000f8ec03f */
[----:B------:R-:W-:-:S04]  /*1af0*/  IMAD.U32 R6, RZ, RZ, UR6 ;  /* 0x00000006ff067e24 */ /* 0x000fc8000f8e00ff */
[----:B------:R-:W-:-:S04]  /*1b00*/  IMAD R5, R5, 0x8, R6 ;  /* 0x0000000805057824 */ /* 0x000fc800078e0206 */
[----:B------:R0:W1:Y:S01]  /*1b10*/  SYNCS.PHASECHK.TRANS64.TRYWAIT P1, [R5+URZ], R4 ;  /* 0x00000004050075a7 */ /* 0x000062000802017f */
[----:B------:R-:W-:Y:S05]  /*1b20*/  @!P0 BRA `(.L_x_24) ;  /* 0x0000000000048947 */ /* 0x000fea0003800000 */
[----:B------:R-:W-:Y:S01]  /*1b30*/  BPT.TRAP 0x1 ;  /* 0x000000040000795c */ /* 0x000fe20000300000 */
.L_x_24:
[----:B-1----:R-:W-:Y:S05]  /*1b40*/  @P1 BRA `(.L_x_25) ;  /* 0x0000000000081947 */ /* 0x002fea0003800000 */
[----:B------:R-:W1:Y:S02]  /*1b50*/  SYNCS.PHASECHK.TRANS64.TRYWAIT P1, [R5+URZ], R4 ;  /* 0x00000004050075a7 */ /* 0x000e64000802017f */
[----:B-1----:R-:W-:Y:S05]  /*1b60*/  @!P1 BRA `(.L_x_26) ;  /* 0x0000006c00c49947 */ /* 0x002fea0003800000 */
.L_x_25:
[----:B------:R-:W-:Y:S01]  /*1b70*/  ULEA UR6, UR5, UR4, 0x8 ;  /* 0x0000000405067291 */ /* 0x000fe2000f8e403f */
[----:B------:R-:W-:Y:S01]  /*1b80*/  WARPGROUP.ARRIVE ;  /* 0x00000000000079c5 */ /* 0x000fe20000000000 */
[----:B------:R-:W-:Y:S01]  /*1b90*/  ULEA UR7, UR5, UR45, 0xa ;  /* 0x0000002d05077291 */ /* 0x000fe2000f8e503f */
[----:B------:R-:W-:Y:S01]  /*1ba0*/  UMOV UR11, 0x80000020 ;  /* 0x80000020000b7882 */ /* 0x000fe20000000000 */
[----:B------:R-:W-:Y:S02]  /*1bb0*/  UMOV UR9, 0x80000020 ;  /* 0x8000002000097882 */ /* 0x000fe40000000000 */
[----:B------:R-:W-:Y:S01]  /*1bc0*/  UIADD3 UR12, UR7, 0x200, URZ ;  /* 0x00000200070c7890 */ /* 0x000fe2000fffe03f */
[----:B------:R-:W-:Y:S02]  /*1bd0*/  UMOV UR10, UR6 ;  /* 0x00000006000a7c82 */ /* 0x000fe40008000000 */
[----:B------:R-:W-:Y:S02]  /*1be0*/  UMOV UR8, UR7 ;  /* 0x0000000700087c82 */ /* 0x000fe40008000000 */
[----:B------:R-:W-:Y:S01]  /*1bf0*/  HGMMA.64x64x16.F32.BF16 R56, gdesc[UR8], R56, gsb0 ;  /* 0x00e00000083879f0 */ /* 0x000fe20008001838 */
[----:B------:R-:W-:Y:S01]  /*1c00*/  UMOV UR9, 0x80000020 ;  /* 0x8000002000097882 */ /* 0x000fe20000000000 */
[----:B------:R-:W-:Y:S01]  /*1c10*/  UMOV UR8, UR12 ;  /* 0x0000000c00087c82 */ /* 0x000fe20008000000 */
[----:B------:R-:W-:-:S02]  /*1c20*/  WARPGROUP.DEPBAR.LE gsb0, 0x0 ;  /* 0x00008000000079c5 */ /* 0x000fc40000010000 */
[----:B------:R-:W-:-:S06]  /*1c30*/  WARPGROUP.ARRIVE ;  /* 0x00000000000079c5 */ /* 0x000fcc0000000000 */
[----:B------:R-:W-:Y:S01]  /*1c40*/  HGMMA.64x64x16.F32.BF16 R24, gdesc[UR8], R24, gsb0 ;  /* 0x00e00000081879f0 */ /* 0x000fe20008001818 */
        /* <DEDUP_REMOVED lines=15> */
[----:B------:R-:W-:Y:S01]  /*1d40*/  BPT.TRAP 0x1 ;  /* 0x000000040000795c */ /* 0x000fe20000300000 */
.L_x_27:
[----:B------:R-:W-:-:S13]  /*1d50*/  ISETP.NE.AND P1, PT, R19, RZ, PT ;  /* 0x000000ff1300720c */ /* 0x000fda0003f25270 */
[----:B01----:R-:W-:-:S04]  /*1d60*/  @P1 IMAD R4, R3, 0x8, R6 ;  /* 0x0000000803041824 */ /* 0x003fc800078e0206 */
[----:B------:R-:W-:-:S05]  /*1d70*/  @P1 VIADD R5, R4, 0x20 ;  /* 0x0000002004051836 */ /* 0x000fca0000000000 */
[----:B------:R-:W-:-:S04]  /*1d80*/  @P1 PRMT R5, R22, 0x654, R5 ;  /* 0x0000065416051816 */ /* 0x000fc80000000005 */
[----:B------:R0:W-:Y:S01]  /*1d90*/  @P1 SYNCS.ARRIVE.TRANS64.RED.A1T0 RZ, [R5+URZ], RZ ;  /* 0x000000ff05ff19a7 */ /* 0x0001e2000810043f */
[----:B------:R-:W-:-:S13]  /*1da0*/  ISETP.GT.U32.AND P1, PT, R18, 0x1, PT ;  /* 0x000000011200780c */ /* 0x000fda0003f24070 */
[----:B0-----:R-:W-:Y:S05]  /*1db0*/  @P1 BRA `(.L_x_28) ;  /* 0x0000000000041947 */ /* 0x001fea0003800000 */
[----:B------:R-:W-:Y:S01]  /*1dc0*/  BPT.TRAP 0x1 ;  /* 0x000000040000795c */ /* 0x000fe20000300000 */
.L_x_28:
[----:B------:R-:W-:Y:S01]  /*1dd0*/  UIADD3 UR5, UR5, 0x1, URZ ;  /* 0x0000000105057890 */ /* 0x000fe2000fffe03f */
[C---:B------:R-:W-:Y:S01]  /*1de0*/  ISETP.GT.AND P2, PT, R0.reuse, 0x1, PT ;  /* 0x000000010000780c */ /* 0x040fe20003f44270 */
[----:B------:R-:W-:Y:S02]  /*1df0*/  VIADD R3, R3, 0x1 ;  /* 0x0000000103037836 */ /* 0x000fe40000000000 */
[----:B------:R-:W-:Y:S01]  /*1e00*/  UISETP.NE.AND UP0, UPT, UR5, 0x4, UPT ;  /* 0x000000040500788c */ /* 0x000fe2000bf05270 */
[----:B------:R-:W-:Y:S02]  /*1e10*/  VIADD R0, R0, 0xffffffff ;  /* 0xffffffff00007836 */ /* 0x000fe40000000000 */
[C---:B------:R-:W-:Y:S01]  /*1e20*/  ISETP.NE.AND P1, PT, R3.reuse, 0x4, PT ;  /* 0x000000040300780c */ /* 0x040fe20003f25270 */
[----:B------:R-:W-:Y:S02]  /*1e30*/  USEL UR6, URZ, 0x1, UP0 ;  /* 0x000000013f067887 */ /* 0x000fe40008000000 */
[----:B------:R-:W-:Y:S01]  /*1e40*/  USEL UR5, UR5, URZ, UP0 ;  /* 0x0000003f05057287 */ /* 0x000fe20008000000 */
[----:B------:R-:W-:-:S03]  /*1e50*/  SEL R3, R3, RZ, P1 ;  /* 0x000000ff03037207 */ /* 0x000fc60000800000 */
[----:B------:R-:W-:Y:S01]  /*1e60*/  LOP3.LUT R7, R7, UR6, RZ, 0x3c, !PT ;  /* 0x0000000607077c12 */ /* 0x000fe2000f8e3cff */
[----:B------:R-:W-:Y:S07]  /*1e70*/  @P2 BRA `(.L_x_29) ;  /* 0xfffffffc00002947 */ /* 0x000fee000383ffff */
.L_x_22:
[----:B01----:R-:W0:Y:S02]  /*1e80*/  LDC R0, c[0x0][0x28c] ;  /* 0x0000a300ff007b82 */ /* 0x003e240000000800 */
[----:B0-----:R-:W-:-:S13]  /*1e90*/  ISETP.GE.AND P1, PT, R0, 0x1, PT ;  /* 0x000000010000780c */ /* 0x001fda0003f26270 */
[----:B------:R-:W-:Y:S05]  /*1ea0*/  @!P1 BRA `(.L_x_30) ;  /* 0x0000000000389947 */ /* 0x000fea0003800000 */
[----:B------:R-:W-:Y:S05]  /*1eb0*/  @!P0 BRA `(.L_x_31) ;  /* 0x0000000000048947 */ /* 0x000fea0003800000 */
[----:B------:R-:W-:Y:S01]  /*1ec0*/  BPT.TRAP 0x1 ;  /* 0x000000040000795c */ /* 0x000fe20000300000 */
.L_x_31:
[----:B------:R-:W-:-:S13]  /*1ed0*/  ISETP.NE.AND P0, PT, R19, RZ, PT ;  /* 0x000000ff1300720c */ /* 0x000fda0003f05270 */
[----:B------:R-:W-:-:S05]  /*1ee0*/  VOTEU.ANY UP0, P0 ;  /* 0x00000000003f7886 */ /* 0x000fca0000000100 */
[----:B------:R-:W-:-:S06]  /*1ef0*/  @UP0 UIADD3 UR4, UR44, UR41, URZ ;  /* 0x000000292c040290 */ /* 0x000fcc000fffe03f */
[----:B------:R-:W-:-:S04]  /*1f00*/  IMAD.U32 R0, RZ, RZ, UR4 ;  /* 0x00000004ff007e24 */ /* 0x000fc8000f8e00ff */
[----:B------:R-:W-:-:S05]  /*1f10*/  @P0 IMAD.SHL.U32 R0, R0, 0x8, RZ ;  /* 0x0000000800000824 */ /* 0x000fca00078e00ff */
[----:B------:R-:W-:-:S04]  /*1f20*/  @P0 LOP3.LUT R0, R0, 0x18, RZ, 0xc0, !PT ;  /* 0x0000001800000812 */ /* 0x000fc800078ec0ff */
[----:B------:R-:W-:-:S04]  /*1f30*/  @P0 IADD3 R3, R6, 0x20, R0 ;  /* 0x0000002006030810 */ /* 0x000fc80007ffe000 */
[----:B------:R-:W-:-:S04]  /*1f40*/  @P0 PRMT R3, R22, 0x654, R3 ;  /* 0x0000065416030816 */ /* 0x000fc80000000003 */
[----:B------:R0:W-:Y:S01]  /*1f50*/  @P0 SYNCS.ARRIVE.TRANS64.RED.A1T0 RZ, [R3+URZ], RZ ;  /* 0x000000ff03ff09a7 */ /* 0x0001e2000810043f */
[----:B------:R-:W-:-:S13]  /*1f60*/  ISETP.GT.U32.AND P0, PT, R18, 0x1, PT ;  /* 0x000000011200780c */ /* 0x000fda0003f04070 */
[----:B0-----:R-:W-:Y:S05]  /*1f70*/  @P0 BRA `(.L_x_30) ;  /* 0x0000000000040947 */ /* 0x001fea0003800000 */
[----:B------:R-:W-:Y:S01]  /*1f80*/  BPT.TRAP 0x1 ;  /* 0x000000040000795c */ /* 0x000fe20000300000 */
.L_x_30:
[----:B------:R-:W-:Y:S01]  /*1f90*/  UIADD3 UR41, UR43, UR41, URZ ;  /* 0x000000292b297290 */ /* 0x000fe2000fffe03f */
[----:B------:R-:W-:Y:S01]  /*1fa0*/  IMAD.SHL.U32 R102, R102, 0x40, RZ ;  /* 0x0000004066667824 */ /* 0x000fe200078e00ff */
[----:B------:R-:W-:Y:S01]  /*1fb0*/  ULDC UR10, c[0x0][0x288] ;  /* 0x0000a200000a7ab9 */ /* 0x000fe20000000800 */
[----:B------:R-:W-:Y:S01]  /*1fc0*/  SHF.R.S32.HI R11, RZ, 0x1f, R23 ;  /* 0x0000001fff0b7819 */ /* 0x000fe20000011417 */
[----:B------:R-:W-:Y:S01]  /*1fd0*/  USHF.R.U32.HI UR4, URZ, 0x2, UR41 ;  /* 0x000000023f047899 */ /* 0x000fe20008011629 */
[----:B------:R-:W-:Y:S01]  /*1fe0*/  IMAD.SHL.U32 R6, R109, 0x100, RZ ;  /* 0x000001006d067824 */ /* 0x000fe200078e00ff */
[C---:B------:R-:W-:Y:S01]  /*1ff0*/  LOP3.LUT R8, R102.reuse, 0x6, R98, 0xf8, !PT ;  /* 0x0000000666087812 */ /* 0x040fe200078ef862 */
[----:B------:R-:W-:Y:S01]  /*2000*/  ULDC.64 UR6, c[0x0][0x5d0] ;  /* 0x0001740000067ab9 */ /* 0x000fe20000000a00 */
[----:B------:R-:W-:Y:S01]  /*2010*/  ULOP3.LUT UR4, UR4, 0x1, URZ, 0xc0, !UPT ;  /* 0x0000000104047892 */ /* 0x000fe2000f8ec03f */
[----:B------:R-:W-:Y:S01]  /*2020*/  ISETP.GE.AND P0, PT, R102, UR10, PT ;  /* 0x0000000a66007c0c */ /* 0x000fe2000bf06270 */
[----:B------:R-:W-:Y:S01]  /*2030*/  ULDC UR11, c[0x0][0x284] ;  /* 0x0000a100000b7ab9 */ /* 0x000fe20000000800 */
[----:B------:R-:W-:Y:S01]  /*2040*/  SHF.R.S32.HI R9, RZ, 0x1f, R8 ;  /* 0x0000001fff097819 */ /* 0x000fe20000011408 */
[----:B------:R-:W-:Y:S01]  /*2050*/  IMAD R0, R11, UR6, RZ ;  /* 0x000000060b007c24 */ /* 0x000fe2000f8e02ff */
[----:B------:R-:W-:Y:S01]  /*2060*/  UISETP.GT.U32.AND UP1, UPT, UR41, 0x3, UPT ;  /* 0x000000032900788c */ /* 0x000fe2000bf24070 */
[----:B------:R-:W-:Y:S01]  /*2070*/  ISETP.GE.OR P0, PT, R6, UR11, P0 ;  /* 0x0000000b06007c0c */ /* 0x000fe20008706670 */
[----:B------:R-:W-:Y:S01]  /*2080*/  UISETP.NE.U32.AND UP0, UPT, UR4, 0x1, UPT ;  /* 0x000000010400788c */ /* 0x000fe2000bf05070 */
[C---:B------:R-:W-:Y:S01]  /*2090*/  IMAD R3, R23.reuse, UR7, R0 ;  /* 0x0000000717037c24 */ /* 0x040fe2000f8e0200 */
[----:B------:R-:W-:Y:S01]  /*20a0*/  UISETP.LT.U32.AND UP1, UPT, UR43, 0x4, UP1 ;  /* 0x000000042b00788c */ /* 0x000fe20008f21070 */
[----:B------:R-:W-:Y:S01]  /*20b0*/  IMAD.WIDE.U32 R4, R23, UR6, R8 ;  /* 0x0000000617047c25 */ /* 0x000fe2000f8e0008 */
[----:B------:R-:W-:Y:S01]  /*20c0*/  UISETP.GT.U32.AND UP0, UPT, UR43, 0x3, !UP0 ;  /* 0x000000032b00788c */ /* 0x000fe2000c704070 */
[----:B------:R-:W-:-:S02]  /*20d0*/  ULDC.64 UR8, c[0x0][0x5c8] ;  /* 0x0001720000087ab9 */ /* 0x000fc40000000a00 */
[----:B------:R-:W-:Y:S01]  /*20e0*/  IMAD.WIDE R108, R109, 0x100, R88 ;  /* 0x000001006d6c7825 */ /* 0x000fe200078e0258 */
[----:B------:R-:W-:Y:S02]  /*20f0*/  USEL UR5, URZ, 0x1, !UP1 ;  /* 0x000000013f057887 */ /* 0x000fe4000c800000 */
[----:B------:R-:W-:Y:S01]  /*2100*/  USEL UR4, URZ, 0x1, !UP0 ;  /* 0x000000013f047887 */ /* 0x000fe2000c000000 */
[----:B------:R-:W-:Y:S01]  /*2110*/  IMAD.IADD R5, R5, 0x1, R3 ;  /* 0x0000000105057824 */ /* 0x000fe200078e0203 */
[----:B------:R-:W-:Y:S01]  /*2120*/  ULOP3.LUT UR41, UR41, 0x3, URZ, 0xc0, !UPT ;  /* 0x0000000329297892 */ /* 0x000fe2000f8ec03f */
[----:B------:R-:W-:Y:S01]  /*2130*/  IMAD R3, R109, UR8, RZ ;  /* 0x000000086d037c24 */ /* 0x000fe2000f8e02ff */
[----:B------:R-:W-:Y:S01]  /*2140*/  ULOP3.LUT UR40, UR4, UR40, UR5, 0x96, !UPT ;  /* 0x0000002804287292 */ /* 0x000fe2000f8e9605 */
[----:B------:R-:W-:-:S04]  /*2150*/  IMAD.WIDE.U32 R112, R108, UR8, R4 ;  /* 0x000000086c707c25 */ /* 0x000fc8000f8e0004 */
[----:B------:R-:W-:Y:S02]  /*2160*/  IMAD R7, R108, UR9, R3 ;  /* 0x000000096c077c24 */ /* 0x000fe4000f8e0203 */
[----:B------:R-:W-:Y:S01]  /*2170*/  IMAD.MOV.U32 R0, RZ, RZ, -0x1 ;  /* 0xffffffffff007424 */ /* 0x000fe200078e00ff */
[----:B------:R-:W-:Y:S06]  /*2180*/  @P0 BRA `(.L_x_32) ;  /* 0x0000004c00100947 */ /* 0x000fec0003800000 */
[----:B-----5:R-:W-:Y:S01]  /*2190*/  FSETP.NEU.AND P1, PT, R91, RZ, PT ;  /* 0x000000ff5b00720b */ /* 0x020fe20003f2d000 */
[----:B------:R-:W-:Y:S01]  /*21a0*/  IMAD.IADD R4, R97, 0x1, -R102 ;  /* 0x0000000161047824 */ /* 0x000fe200078e0a66 */
[----:B------:R-:W-:Y:S01]  /*21b0*/  BSSY B0, `(.L_x_32) ;  /* 0x00004c1000007945 */ /* 0x000fe20003800000 */
[----:B------:R-:W-:Y:S02]  /*21c0*/  IMAD.IADD R3, R101, 0x1, -R6 ;  /* 0x0000000165037824 */ /* 0x000fe400078e0a06 */
[----:B------:R-:W-:Y:S01]  /*21d0*/  IMAD.IADD R105, R113, 0x1, R7 ;  /* 0x0000000171697824 */ /* 0x000fe200078e0207 */
[----:B------:R-:W-:-:S04]  /*21e0*/  ISETP.GT.AND P6, PT, R4, RZ, PT ;  /* 0x000000ff0400720c */ /* 0x000fc80003fc4270 */
[----:B------:R-:W-:-:S03]  /*21f0*/  ISETP.GT.AND P0, PT, R3, RZ, P6 ;  /* 0x000000ff0300720c */ /* 0x000fc60003704270 */
[----:B------:R-:W-:Y:S10]  /*2200*/  @!P1 BRA `(.L_x_33) ;  /* 0x0000003400809947 */ /* 0x000ff40003800000 */
[----:B------:R-:W0:Y:S01]  /*2210*/  LDC.64 R14, c[0x0][0x5b8] ;  /* 0x00016e00ff0e7b82 */ /* 0x000e220000000a00 */
[----:B------:R-:W-:-:S07]  /*2220*/  ULDC.64 UR4, c[0x0][0x5c0] ;  /* 0x0001700000047ab9 */ /* 0x000fce0000000a00 */
[----:B------:R-:W1:Y:S08]  /*2230*/  LDC.64 R106, c[0x0][0x5b0] ;  /* 0x00016c00ff6a7b82 */ /* 0x000e700000000a00 */
[----:B------:R-:W2:Y:S01]  /*2240*/  LDC.64 R12, c[0x0][0x5a8] ;  /* 0x00016a00ff0c7b82 */ /* 0x000ea20000000a00 */
[-C--:B0-----:R-:W-:Y:S02]  /*2250*/  IMAD R6, R11, R14.reuse, RZ ;  /* 0x0000000e0b067224 */ /* 0x081fe400078e02ff */
[----:B------:R-:W-:-:S04]  /*2260*/  IMAD.WIDE.U32 R20, R23, R14, R8 ;  /* 0x0000000e17147225 */ /* 0x000fc800078e0008 */
[----:B------:R-:W-:Y:S02]  /*2270*/  IMAD R115, R23, R15, R6 ;  /* 0x0000000f17737224 */ /* 0x000fe400078e0206 */
[-C--:B-1----:R-:W-:Y:S02]  /*2280*/  IMAD R5, R109, R106.reuse, RZ ;  /* 0x0000006a6d057224 */ /* 0x082fe400078e02ff */
[----:B------:R-:W-:Y:S02]  /*2290*/  IMAD.IADD R103, R21, 0x1, R115 ;  /* 0x0000000115677824 */ /* 0x000fe400078e0273 */
[----:B------:R-:W-:Y:S02]  /*22a0*/  IMAD.MOV.U32 R102, RZ, RZ, R20 ;  /* 0x000000ffff667224 */ /* 0x000fe400078e0014 */
[C---:B------:R-:W-:Y:S02]  /*22b0*/  IMAD R119, R108.reuse, R107, R5 ;  /* 0x0000006b6c777224 */ /* 0x040fe400078e0205 */
[----:B------:R-:W-:-:S04]  /*22c0*/  IMAD.WIDE.U32 R6, R108, R106, R102 ;  /* 0x0000006a6c067225 */ /* 0x000fc800078e0066 */
[----:B------:R-:W-:Y:S01]  /*22d0*/  IMAD.IADD R5, R7, 0x1, R119 ;  /* 0x0000000107057824 */ /* 0x000fe200078e0277 */
[----:B--2---:R-:W-:-:S04]  /*22e0*/  LEA R10, P1, R6, R12, 0x1 ;  /* 0x0000000c060a7211 */ /* 0x004fc800078208ff */
[----:B------:R-:W-:-:S05]  /*22f0*/  LEA.HI.X R11, R6, R13, R5, 0x1, P1 ;  /* 0x0000000d060b7211 */ /* 0x000fca00008f0c05 */
[----:B------:R-:W2:Y:S01]  /*2300*/  @P0 LDG.E.LTC128B.U16 R5, desc[UR38][R10.64] ;  /* 0x000000260a050981 */ /* 0x000ea2000c1e1520 */
[----:B------:R-:W-:Y:S01]  /*2310*/  ISETP.GT.AND P4, PT, R4, 0x1, PT ;  /* 0x000000010400780c */ /* 0x000fe20003f84270 */
[----:B------:R-:W-:Y:S01]  /*2320*/  IMAD.WIDE.U32 R6, R108, R106, R8 ;  /* 0x0000006a6c067225 */ /* 0x000fe200078e0008 */
[----:B------:R-:W-:Y:S01]  /*2330*/  BSSY B1, `(.L_x_34) ;  /* 0x0000013000017945 */ /* 0x000fe20003800000 */
[----:B------:R-:W-:Y:S02]  /*2340*/  SHF.L.U64.HI R113, R106, 0x3, R107 ;  /* 0x000000036a717819 */ /* 0x000fe4000001026b */
[----:B------:R-:W-:Y:S01]  /*2350*/  IMAD.IADD R7, R119, 0x1, R7 ;  /* 0x0000000177077824 */ /* 0x000fe200078e0207 */
[----:B------:R-:W-:Y:S01]  /*2360*/  P2R R118, PR, RZ, 0x10 ;  /* 0x00000010ff767803 */ /* 0x000fe20000000000 */
[----:B------:R-:W-:-:S04]  /*2370*/  IMAD.WIDE.U32 R110, R23, R14, R6 ;  /* 0x0000000e176e7225 */ /* 0x000fc800078e0006 */
[----:B------:R-:W-:Y:S01]  /*2380*/  IMAD.IADD R7, R115, 0x1, R111 ;  /* 0x0000000173077824 */ /* 0x000fe200078e026f */
[----:B------:R-:W-:-:S04]  /*2390*/  LEA R6, P2, R110, R12, 0x1 ;  /* 0x0000000c6e067211 */ /* 0x000fc800078408ff */
[----:B------:R-:W-:Y:S01]  /*23a0*/  LEA.HI.X R7, R110, R13, R7, 0x1, P2 ;  /* 0x0000000d6e077211 */ /* 0x000fe200010f0c07 */
[----:B--2---:R-:W-:-:S04]  /*23b0*/  IMAD.U32 R104, R5, 0x10000, RZ ;  /* 0x0001000005687824 */ /* 0x004fc800078e00ff */
[----:B------:R-:W-:Y:S01]  /*23c0*/  FMUL R15, R104, R91 ;  /* 0x0000005b680f7220 */ /* 0x000fe20000400000 */
[----:B------:R-:W-:-:S03]  /*23d0*/  LEA R104, P1, R112, UR4, 0x1 ;  /* 0x0000000470687c11 */ /* 0x000fc6000f8208ff */
[----:B------:R-:W-:Y:S01]  /*23e0*/  FFMA R15, R56, R90, R15 ;  /* 0x0000005a380f7223 */ /* 0x000fe2000000000f */
[----:B------:R-:W-:Y:S01]  /*23f0*/  LEA.HI.X R105, R112, UR5, R105, 0x1, P1 ;  /* 0x0000000570697c11 */ /* 0x000fe200088f0c69 */
[----:B------:R-:W-:Y:S01]  /*2400*/  IMAD.SHL.U32 R112, R106, 0x8, RZ ;  /* 0x000000086a707824 */ /* 0x000fe200078e00ff */
[----:B------:R-:W-:Y:S02]  /*2410*/  ISETP.GT.AND P1, PT, R3, RZ, P4 ;  /* 0x000000ff0300720c */ /* 0x000fe40002724270 */
[----:B------:R-:W-:-:S05]  /*2420*/  F2FP.BF16.F32.PACK_AB R15, RZ, R15 ;  /* 0x0000000fff0f723e */ /* 0x000fca00000010ff */
[----:B------:R0:W-:Y:S06]  /*2430*/  @P0 STG.E.U16 desc[UR38][R104.64], R15 ;  /* 0x0000000f68000986 */ /* 0x0001ec000c101526 */
[----:B------:R-:W-:Y:S05]  /*2440*/  @!P1 BRA `(.L_x_35) ;  /* 0x0000000000049947 */ /* 0x000fea0003800000 */
[----:B------:R1:W5:Y:S02]  /*2450*/  LDG.E.LTC128B.U16 R5, desc[UR38][R6.64+0x2] ;  /* 0x0000022606057981 */ /* 0x000364000c1e1520 */
.L_x_35:
[----:B------:R-:W-:Y:S05]  /*2460*/  BSYNC B1 ;  /* 0x0000000000017941 */ /* 0x000fea0003800000 */
.L_x_34:
[----:B-----5:R-:W-:Y:S01]  /*2470*/  IMAD.U32 R10, R5, 0x10000, RZ ;  /* 0x00010000050a7824 */ /* 0x020fe200078e00ff */
[----:B------:R-:W-:Y:S01]  /*2480*/  ISETP.GT.AND P0, PT, R3, 0x8, P6 ;  /* 0x000000080300780c */ /* 0x000fe20003704270 */
[----:B------:R-:W-:Y:S01]  /*2490*/  IMAD.WIDE.U32 R116, R108, R106, R112 ;  /* 0x0000006a6c747225 */ /* 0x000fe200078e0070 */
[----:B0-----:R-:W-:-:S03]  /*24a0*/  PRMT R15, R5, 0x7610, R15 ;  /* 0x00007610050f7816 */ /* 0x001fc6000000000f */
[----:B------:R-:W-:Y:S01]  /*24b0*/  FMUL R10, R10, R91 ;  /* 0x0000005b0a0a7220 */ /* 0x000fe20000400000 */
[----:B------:R-:W-:Y:S01]  /*24c0*/  IMAD.IADD R119, R119, 0x1, R117 ;  /* 0x0000000177777824 */ /* 0x000fe200078e0275 */
[----:B------:R-:W-:Y:S02]  /*24d0*/  IADD3 R11, P2, R20, R116, RZ ;  /* 0x00000074140b7210 */ /* 0x000fe40007f5e0ff */
[----:B------:R-:W-:-:S03]  /*24e0*/  FFMA R57, R57, R90, R10 ;  /* 0x0000005a39397223 */ /* 0x000fc6000000000a */
[----:B------:R-:W-:Y:S01]  /*24f0*/  IMAD.X R56, R119, 0x1, R103, P2 ;  /* 0x0000000177387824 */ /* 0x000fe200010e0667 */
[C---:B------:R-:W-:Y:S02]  /*2500*/  LEA R10, P2, R11.reuse, R12, 0x1 ;  /* 0x0000000c0b0a7211 */ /* 0x040fe400078408ff */
[----:B------:R-:W-:Y:S02]  /*2510*/  F2FP.BF16.F32.PACK_AB R57, RZ, R57 ;  /* 0x00000039ff39723e */ /* 0x000fe400000010ff */
[----:B------:R-:W-:Y:S01]  /*2520*/  LEA.HI.X R11, R11, R13, R56, 0x1, P2 ;  /* 0x0000000d0b0b7211 */ /* 0x000fe200010f0c38 */
[----:B------:R-:W-:Y:S01]  /*2530*/  @P1 IMAD.MOV.U32 R56, RZ, RZ, R104 ;  /* 0x000000ffff381224 */ /* 0x000fe200078e0068 */
[----:B------:R-:W-:Y:S01]  /*2540*/  PRMT R111, R57, 0x7610, R111 ;  /* 0x00007610396f7816 */ /* 0x000fe2000000006f */
[----:B------:R-:W-:-:S05]  /*2550*/  @P1 IMAD.MOV.U32 R57, RZ, RZ, R105 ;  /* 0x000000ffff391224 */ /* 0x000fca00078e0069 */
[----:B------:R0:W-:Y:S04]  /*2560*/  @P1 STG.E.U16 desc[UR38][R56.64+0x2], R111 ;  /* 0x0000026f38001986 */ /* 0x0001e8000c101526 */
[----:B------:R-:W2:Y:S01]  /*2570*/  @P0 LDG.E.LTC128B.U16 R15, desc[UR38][R10.64] ;  /* 0x000000260a0f0981 */ /* 0x000ea2000c1e1520 */
[----:B------:R-:W-:Y:S01]  /*2580*/  IADD3 R116, P1, R8, R116, RZ ;  /* 0x0000007408747210 */ /* 0x000fe20007f3e0ff */
[----:B------:R-:W-:Y:S01]  /*2590*/  BSSY B1, `(.L_x_36) ;  /* 0x0000012000017945 */ /* 0x000fe20003800000 */
[----:B------:R-:W-:-:S03]  /*25a0*/  SHF.L.U64.HI R121, R92, 0x1, R95 ;  /* 0x000000015c797819 */ /* 0x000fc6000001025f */
[----:B------:R-:W-:Y:S01]  /*25b0*/  IMAD.X R117, R9, 0x1, R119, P1 ;  /* 0x0000000109757824 */ /* 0x000fe200008e0677 */
[----:B------:R-:W-:Y:S01]  /*25c0*/  ISETP.GT.AND P1, PT, R3, 0x8, P4 ;  /* 0x000000080300780c */ /* 0x000fe20002724270 */
[----:B------:R-:W-:Y:S02]  /*25d0*/  IMAD.SHL.U32 R119, R92, 0x2, RZ ;  /* 0x000000025c777824 */ /* 0x000fe400078e00ff */
[----:B------:R-:W-:-:S04]  /*25e0*/  IMAD.WIDE.U32 R116, R23, R14, R116 ;  /* 0x0000000e17747225 */ /* 0x000fc800078e0074 */
[----:B0-----:R-:W-:Y:S01]  /*25f0*/  IMAD.IADD R57, R115, 0x1, R117 ;  /* 0x0000000173397824 */ /* 0x001fe200078e0275 */
[----:B------:R-:W-:-:S04]  /*2600*/  LEA R56, P3, R116, R12, 0x1 ;  /* 0x0000000c74387211 */ /* 0x000fc800078608ff */
[----:B------:R-:W-:Y:S01]  /*2610*/  LEA.HI.X R57, R116, R13, R57, 0x1, P3 ;  /* 0x0000000d74397211 */ /* 0x000fe200018f0c39 */
[----:B--2---:R-:W-:-:S04]  /*2620*/  IMAD.U32 R110, R15, 0x10000, RZ ;  /* 0x000100000f6e7824 */ /* 0x004fc800078e00ff */
[----:B------:R-:W-:Y:S01]  /*2630*/  FMUL R5, R110, R91 ;  /* 0x0000005b6e057220 */ /* 0x000fe20000400000 */
[----:B------:R-:W-:-:S03]  /*2640*/  IADD3 R110, P2, R119, R104, RZ ;  /* 0x00000068776e7210 */ /* 0x000fc60007f5e0ff */
[----:B------:R-:W-:Y:S02]  /*2650*/  FFMA R5, R58, R90, R5 ;  /* 0x0000005a3a057223 */ /* 0x000fe40000000005 */
[----:B------:R-:W-:-:S03]  /*2660*/  IMAD.X R111, R121, 0x1, R105, P2 ;  /* 0x00000001796f7824 */ /* 0x000fc600010e0669 */
[----:B------:R-:W-:-:S05]  /*2670*/  F2FP.BF16.F32.PACK_AB R5, RZ, R5 ;  /* 0x00000005ff05723e */ /* 0x000fca00000010ff */
[----:B------:R0:W-:Y:S01]  /*2680*/  @P0 STG.E.U16 desc[UR38][R110.64], R5 ;  /* 0x000000056e000986 */ /* 0x0001e2000c101526 */
[----:B------:R-:W-:Y:S05]  /*2690*/  @!P1 BRA `(.L_x_37) ;  /* 0x0000000000049947 */ /* 0x000fea0003800000 */
[----:B------:R2:W5:Y:S02]  /*26a0*/  LDG.E.LTC128B.U16 R15, desc[UR38][R56.64+0x2] ;  /* 0x00000226380f7981 */ /* 0x000564000c1e1520 */
.L_x_37:
[----:B------:R-:W-:Y:S05]  /*26b0*/  BSYNC B1 ;  /* 0x0000000000017941 */ /* 0x000fea0003800000 */
.L_x_36:
[----:B-----5:R-:W-:Y:S01]  /*26c0*/  IMAD.U32 R10, R15, 0x10000, RZ ;  /* 0x000100000f0a7824 */ /* 0x020fe200078e00ff */
[----:B------:R-:W-:Y:S01]  /*26d0*/  ISETP.GT.AND P4, PT, R4, 0x8, PT ;  /* 0x000000080400780c */ /* 0x000fe20003f84270 */
[----:B------:R-:W-:Y:S01]  /*26e0*/  IMAD.MOV.U32 R58, RZ, RZ, R110 ;  /* 0x000000ffff3a7224 */ /* 0x000fe200078e006e */
[----:B------:R-:W-:Y:S01]  /*26f0*/  BSSY B1, `(.L_x_38) ;  /* 0x000000b000017945 */ /* 0x000fe20003800000 */
[----:B------:R-:W-:Y:S01]  /*2700*/  FMUL R10, R10, R91 ;  /* 0x0000005b0a0a7220 */ /* 0x000fe20000400000 */
[----:B------:R-:W-:Y:S02]  /*2710*/  ISETP.GT.AND P0, PT, R3, RZ, P4 ;  /* 0x000000ff0300720c */ /* 0x000fe40002704270 */
[----:B------:R-:W-:Y:S01]  /*2720*/  P2R R117, PR, RZ, 0x10 ;  /* 0x00000010ff757803 */ /* 0x000fe20000000000 */
[----:B------:R-:W-:Y:S01]  /*2730*/  FFMA R10, R59, R90, R10 ;  /* 0x0000005a3b0a7223 */ /* 0x000fe2000000000a */
[----:B------:R-:W-:Y:S01]  /*2740*/  IMAD.MOV.U32 R59, RZ, RZ, R111 ;  /* 0x000000ffff3b7224 */ /* 0x000fe200078e006f */
[----:B------:R-:W-:-:S03]  /*2750*/  PRMT R116, R15, 0x7610, R116 ;  /* 0x000076100f747816 */ /* 0x000fc60000000074 */
[----:B------:R-:W-:-:S05]  /*2760*/  F2FP.BF16.F32.PACK_AB R10, RZ, R10 ;  /* 0x0000000aff0a723e */ /* 0x000fca00000010ff */
[----:B------:R3:W-:Y:S01]  /*2770*/  @P1 STG.E.U16 desc[UR38][R58.64+0x2], R10 ;  /* 0x0000020a3a001986 */ /* 0x0007e2000c101526 */
[----:B------:R-:W-:Y:S05]  /*2780*/  @!P0 BRA `(.L_x_39) ;  /* 0x0000000000048947 */ /* 0x000fea0003800000 */
[----:B------:R4:W5:Y:S02]  /*2790*/  LDG.E.LTC128B.U16 R116, desc[UR38][R6.64+0x10] ;  /* 0x0000102606747981 */ /* 0x000964000c1e1520 */
.L_x_39:
[----:B------:R-:W-:Y:S05]  /*27a0*/  BSYNC B1 ;  /* 0x0000000000017941 */ /* 0x000fea0003800000 */
.L_x_38:
[----:B---3-5:R-:W-:Y:S01]  /*27b0*/  IMAD.U32 R10, R116, 0x10000, RZ ;  /* 0x00010000740a7824 */ /* 0x028fe200078e00ff */
[C---:B0-----:R-:W-:Y:S01]  /*27c0*/  SHF.L.U64.HI R5, R93.reuse, 0x1, R94 ;  /* 0x000000015d057819 */ /* 0x041fe2000001025e */
[----:B------:R-:W-:Y:S01]  /*27d0*/  IMAD.SHL.U32 R15, R93, 0x2, RZ ;  /* 0x000000025d0f7824 */ /* 0x000fe200078e00ff */
[----:B------:R-:W-:Y:S01]  /*27e0*/  ISETP.GT.AND P3, PT, R4, 0x9, PT ;  /* 0x000000090400780c */ /* 0x000fe20003f64270 */
[----:B------:R-:W-:Y:S01]  /*27f0*/  FMUL R11, R10, R91 ;  /* 0x0000005b0a0b7220 */ /* 0x000fe20000400000 */
[----:B------:R-:W-:Y:S02]  /*2800*/  BSSY B1, `(.L_x_40) ;  /* 0x000000a000017945 */ /* 0x000fe40003800000 */
[----:B------:R-:W-:Y:S01]  /*2810*/  IADD3 R10, P1, P2, R15, R104, R119 ;  /* 0x000000680f0a7210 */ /* 0x000fe20007a3e077 */
[----:B------:R-:W-:Y:S01]  /*2820*/  FFMA R60, R60, R90, R11 ;  /* 0x0000005a3c3c7223 */ /* 0x000fe2000000000b */
[----:B------:R-:W-:Y:S02]  /*2830*/  P2R R119, PR, RZ, 0x8 ;  /* 0x00000008ff777803 */ /* 0x000fe40000000000 */
[----:B------:R-:W-:-:S02]  /*2840*/  IADD3.X R11, R5, R105, R121, P1, P2 ;  /* 0x00000069050b7210 */ /* 0x000fc40000fe4479 */
[----:B------:R-:W-:Y:S02]  /*2850*/  F2FP.BF16.F32.PACK_AB R60, RZ, R60 ;  /* 0x0000003cff3c723e */ /* 0x000fe400000010ff */
[----:B------:R-:W-:-:S03]  /*2860*/  ISETP.GT.AND P1, PT, R3, RZ, P3 ;  /* 0x000000ff0300720c */ /* 0x000fc60001f24270 */
[----:B------:R0:W-:Y:S10]  /*2870*/  @P0 STG.E.U16 desc[UR38][R104.64+0x10], R60 ;  /* 0x0000103c68000986 */ /* 0x0001f4000c101526 */
[----:B------:R-:W-:Y:S05]  /*2880*/  @!P1 BRA `(.L_x_41) ;  /* 0x0000000000049947 */ /* 0x000fea0003800000 */
[----:B------:R3:W5:Y:S02]  /*2890*/  LDG.E.LTC128B.U16 R116, desc[UR38][R6.64+0x12] ;  /* 0x0000122606747981 */ /* 0x000764000c1e1520 */
.L_x_41:
[----:B------:R-:W-:Y:S05]  /*28a0*/  BSYNC B1 ;  /* 0x0000000000017941 */ /* 0x000fea0003800000 */
.L_x_40:
[----:B0----5:R-:W-:Y:S01]  /*28b0*/  IMAD.U32 R60, R116, 0x10000, RZ ;  /* 0x00010000743c7824 */ /* 0x021fe200078e00ff */
[----:B------:R-:W-:Y:S01]  /*28c0*/  ISETP.GT.AND P0, PT, R3, 0x8, P4 ;  /* 0x000000080300780c */ /* 0x000fe20002704270 */
[----:B------:R-:W-:Y:S02]  /*28d0*/  BSSY B1, `(.L_x_42) ;  /* 0x000000a000017945 */ /* 0x000fe40003800000 */
[----:B------:R-:W-:-:S04]  /*28e0*/  FMUL R60, R60, R91 ;  /* 0x0000005b3c3c7220 */ /* 0x000fc80000400000 */
[----:B------:R-:W-:Y:S01]  /*28f0*/  FFMA R60, R61, R90, R60 ;  /* 0x0000005a3d3c7223 */ /* 0x000fe2000000003c */
[----:B------:R-:W-:-:S04]  /*2900*/  @P1 IMAD.MOV.U32 R61, RZ, RZ, R105 ;  /* 0x000000ffff3d1224 */ /* 0x000fc800078e0069 */
[----:B------:R-:W-:-:S04]  /*2910*/  F2FP.BF16.F32.PACK_AB R60, RZ, R60 ;  /* 0x0000003cff3c723e */ /* 0x000fc800000010ff */
[----:B------:R-:W-:Y:S01]  /*2920*/  PRMT R120, R60, 0x7610, R120 ;  /* 0x000076103c787816 */ /* 0x000fe20000000078 */
[----:B------:R-:W-:-:S05]  /*2930*/  @P1 IMAD.MOV.U32 R60, RZ, RZ, R104 ;  /* 0x000000ffff3c1224 */ /* 0x000fca00078e0068 */
[----:B------:R0:W-:Y:S01]  /*2940*/  @P1 STG.E.U16 desc[UR38][R60.64+0x12], R120 ;  /* 0x000012783c001986 */ /* 0x0001e2000c101526 */
[----:B------:R-:W-:Y:S05]  /*2950*/  @!P0 BRA `(.L_x_43) ;  /* 0x0000000000048947 */ /* 0x000fea0003800000 */
[----:B------:R0:W5:Y:S02]  /*2960*/  LDG.E.LTC128B.U16 R116, desc[UR38][R56.64+0x10] ;  /* 0x0000102638747981 */ /* 0x000164000c1e1520 */
.L_x_43:
[----:B------:R-:W-:Y:S05]  /*2970*/  BSYNC B1 ;  /* 0x0000000000017941 */ /* 0x000fea0003800000 */
.L_x_42:
[----:B0----5:R-:W-:Y:S01]  /*2980*/  IMAD.U32 R60, R116, 0x10000, RZ ;  /* 0x00010000743c7824 */ /* 0x021fe200078e00ff */
[----:B------:R-:W-:Y:S01]  /*2990*/  ISETP.GT.AND P1, PT, R3, 0x8, P3 ;  /* 0x000000080300780c */ /* 0x000fe20001f24270 */
[----:B------:R-:W-:Y:S02]  /*29a0*/  BSSY B1, `(.L_x_44) ;  /* 0x0000007000017945 */ /* 0x000fe40003800000 */
[----:B------:R-:W-:-:S04]  /*29b0*/  FMUL R61, R60, R91 ;  /* 0x0000005b3c3d7220 */ /* 0x000fc80000400000 */
[----:B------:R-:W-:-:S05]  /*29c0*/  FFMA R61, R62, R90, R61 ;  /* 0x0000005a3e3d7223 */ /* 0x000fca000000003d */
[----:B------:R-:W-:-:S05]  /*29d0*/  F2FP.BF16.F32.PACK_AB R61, RZ, R61 ;  /* 0x0000003dff3d723e */ /* 0x000fca00000010ff */
[----:B------:R0:W-:Y:S01]  /*29e0*/  @P0 STG.E.U16 desc[UR38][R58.64+0x10], R61 ;  /* 0x0000103d3a000986 */ /* 0x0001e2000c101526 */
[----:B------:R-:W-:Y:S05]  /*29f0*/  @!P1 BRA `(.L_x_45) ;  /* 0x0000000000049947 */ /* 0x000fea0003800000 */
[----:B------:R0:W5:Y:S02]  /*2a00*/  LDG.E.LTC128B.U16 R116, desc[UR38][R56.64+0x12] ;  /* 0x0000122638747981 */ /* 0x000164000c1e1520 */
.L_x_45:
[----:B------:R-:W-:Y:S05]  /*2a10*/  BSYNC B1 ;  /* 0x0000000000017941 */ /* 0x000fea0003800000 */
.L_x_44:
[----:B-----5:R-:W-:Y:S01]  /*2a20*/  IMAD.U32 R60, R116, 0x10000, RZ ;  /* 0x00010000743c7824 */ /* 0x020fe200078e00ff */
[----:B------:R-:W-:Y:S01]  /*2a30*/  IADD3 R123, P0, R108, 0x80, RZ ;  /* 0x000000806c7b7810 */ /* 0x000fe20007f1e0ff */
[----:B------:R-:W-:Y:S01]  /*2a40*/  BSSY B1, `(.L_x_46) ;  /* 0x000000b000017945 */ /* 0x000fe20003800000 */
[----:B------:R-:W-:Y:S01]  /*2a50*/  ISETP.GT.AND P2, PT, R4, 0x10, PT ;  /* 0x000000100400780c */ /* 0x000fe20003f44270 */
[----:B------:R-:W-:Y:S02]  /*2a60*/  FMUL R60, R60, R91 ;  /* 0x0000005b3c3c7220 */ /* 0x000fe40000400000 */
[----:B------:R-:W-:Y:S01]  /*2a70*/  IMAD.X R109, RZ, RZ, R109, P0 ;  /* 0x000000ffff6d7224 */ /* 0x000fe200000e066d */
[----:B------:R-:W-:Y:S01]  /*2a80*/  ISETP.GT.AND P0, PT, R3, RZ, P2 ;  /* 0x000000ff0300720c */ /* 0x000fe20001704270 */
[----:B------:R-:W-:Y:S01]  /*2a90*/  FFMA R60, R63, R90, R60 ;  /* 0x0000005a3f3c7223 */ /* 0x000fe2000000003c */
[----:B------:R-:W-:-:S04]  /*2aa0*/  P2R R120, PR, RZ, 0x4 ;  /* 0x00000004ff787803 */ /* 0x000fc80000000000 */
[----:B------:R-:W-:-:S05]  /*2ab0*/  F2FP.BF16.F32.PACK_AB R60, RZ, R60 ;  /* 0x0000003cff3c723e */ /* 0x000fca00000010ff */
[----:B------:R0:W-:Y:S02]  /*2ac0*/  @P1 STG.E.U16 desc[UR38][R58.64+0x12], R60 ;  /* 0x0000123c3a001986 */ /* 0x0001e4000c101526 */
[----:B------:R-:W-:Y:S05]  /*2ad0*/  @!P0 BRA `(.L_x_47) ;  /* 0x0000000000048947 */ /* 0x000fea0003800000 */
[----:B------:R0:W5:Y:S02]  /*2ae0*/  LDG.E.LTC128B.U16 R116, desc[UR38][R6.64+0x20] ;  /* 0x0000202606747981 */ /* 0x000164000c1e1520 */
.L_x_47:
[----:B------:R-:W-:Y:S05]  /*2af0*/  BSYNC B1 ;  /* 0x0000000000017941 */ /* 0x000fea0003800000 */
.L_x_46:
[----:B0----5:R-:W-:Y:S01]  /*2b00*/  IMAD.U32 R60, R116, 0x10000, RZ ;  /* 0x00010000743c7824 */ /* 0x021fe200078e00ff */
[----:B------:R-:W-:Y:S01]  /*2b10*/  ISETP.GT.AND P1, PT, R4, 0x11, PT ;  /* 0x000000110400780c */ /* 0x000fe20003f24270 */
[-C--:B------:R-:W-:Y:S01]  /*2b20*/  IMAD.WIDE.U32 R62, R123, R106.reuse, R8 ;  /* 0x0000006a7b3e7225 */ /* 0x080fe200078e0008 */
[----:B------:R-:W-:Y:S03]  /*2b30*/  BSSY B1, `(.L_x_48) ;  /* 0x0000021000017945 */ /* 0x000fe60003800000 */
[----:B------:R-:W-:Y:S01]  /*2b40*/  FMUL R21, R60, R91 ;  /* 0x0000005b3c157220 */ /* 0x000fe20000400000 */
[----:B------:R-:W-:-:S03]  /*2b50*/  IMAD R60, R109, R106, RZ ;  /* 0x0000006a6d3c7224 */ /* 0x000fc600078e02ff */
[----:B------:R-:W-:Y:S01]  /*2b60*/  FFMA R21, R64, R90, R21 ;  /* 0x0000005a40157223 */ /* 0x000fe20000000015 */
[C---:B------:R-:W-:Y:S02]  /*2b70*/  IMAD R121, R123.reuse, R107, R60 ;  /* 0x0000006b7b797224 */ /* 0x040fe400078e023c */
[----:B------:R-:W-:Y:S02]  /*2b80*/  IMAD.WIDE.U32 R60, R123, R106, R102 ;  /* 0x0000006a7b3c7225 */ /* 0x000fe400078e0066 */
[----:B------:R-:W-:Y:S02]  /*2b90*/  F2FP.BF16.F32.PACK_AB R21, RZ, R21 ;  /* 0x00000015ff15723e */ /* 0x000fe400000010ff */
[----:B------:R-:W-:Y:S02]  /*2ba0*/  IMAD.IADD R63, R121, 0x1, R63 ;  /* 0x00000001793f7824 */ /* 0x000fe400078e023f */
[----:B------:R-:W-:Y:S01]  /*2bb0*/  PRMT R107, R21, 0x7610, R107 ;  /* 0x00007610156b7816 */ /* 0x000fe2000000006b */
[----:B------:R-:W-:-:S02]  /*2bc0*/  IMAD.IADD R21, R61, 0x1, R121 ;  /* 0x000000013d157824 */ /* 0x000fc400078e0279 */
[----:B------:R-:W-:Y:S02]  /*2bd0*/  IMAD.WIDE.U32 R108, R23, R14, R62 ;  /* 0x0000000e176c7225 */ /* 0x000fe400078e003e */
[----:B------:R0:W-:Y:S01]  /*2be0*/  @P0 STG.E.U16 desc[UR38][R104.64+0x20], R107 ;  /* 0x0000206b68000986 */ /* 0x0001e2000c101526 */
[----:B------:R-:W-:-:S04]  /*2bf0*/  LEA R62, P0, R60, R12, 0x1 ;  /* 0x0000000c3c3e7211 */ /* 0x000fc800078008ff */
[----:B------:R-:W-:Y:S01]  /*2c00*/  LEA.HI.X R63, R60, R13, R21, 0x1, P0 ;  /* 0x0000000d3c3f7211 */ /* 0x000fe200000f0c15 */
[----:B------:R-:W-:Y:S01]  /*2c10*/  IMAD.IADD R21, R115, 0x1, R109 ;  /* 0x0000000173157824 */ /* 0x000fe200078e026d */
[----:B------:R-:W-:-:S04]  /*2c20*/  LEA R60, P0, R108, R12, 0x1 ;  /* 0x0000000c6c3c7211 */ /* 0x000fc800078008ff */
[----:B------:R-:W-:Y:S01]  /*2c30*/  LEA.HI.X R61, R108, R13, R21, 0x1, P0 ;  /* 0x0000000d6c3d7211 */ /* 0x000fe200000f0c15 */
[----:B0-----:R-:W-:-:S04]  /*2c40*/  IMAD.WIDE.U32 R106, R123, R106, R112 ;  /* 0x0000006a7b6a7225 */ /* 0x001fc800078e0070 */
[----:B------:R-:W-:Y:S01]  /*2c50*/  IMAD.IADD R121, R121, 0x1, R107 ;  /* 0x0000000179797824 */ /* 0x000fe200078e026b */
[----:B------:R-:W-:-:S05]  /*2c60*/  IADD3 R64, P0, R20, R106, RZ ;  /* 0x0000006a14407210 */ /* 0x000fca0007f1e0ff */
[----:B------:R-:W-:Y:S01]  /*2c70*/  IMAD.X R102, R121, 0x1, R103, P0 ;  /* 0x0000000179667824 */ /* 0x000fe200000e0667 */
[----:B------:R-:W-:-:S05]  /*2c80*/  IADD3 R20, P0, R8, R106, RZ ;  /* 0x0000006a08147210 */ /* 0x000fca0007f1e0ff */
[----:B------:R-:W-:Y:S01]  /*2c90*/  IMAD.X R21, R9, 0x1, R121, P0 ;  /* 0x0000000109157824 */ /* 0x000fe200000e0679 */
[----:B------:R-:W-:Y:S01]  /*2ca0*/  LEA R8, P0, R64, R12, 0x1 ;  /* 0x0000000c40087211 */ /* 0x000fe200078008ff */
[----:B------:R-:W-:-:S03]  /*2cb0*/  IMAD.WIDE.U32 R20, R23, R14, R20 ;  /* 0x0000000e17147225 */ /* 0x000fc600078e0014 */
[----:B------:R-:W-:Y:S02]  /*2cc0*/  LEA.HI.X R9, R64, R13, R102, 0x1, P0 ;  /* 0x0000000d40097211 */ /* 0x000fe400000f0c66 */
[----:B------:R-:W-:Y:S01]  /*2cd0*/  P2R R23, PR, RZ, 0x2 ;  /* 0x00000002ff177803 */ /* 0x000fe20000000000 */
[----:B------:R-:W-:Y:S01]  /*2ce0*/  IMAD.IADD R115, R115, 0x1, R21 ;  /* 0x0000000173737824 */ /* 0x000fe200078e0215 */
[----:B------:R-:W-:-:S04]  /*2cf0*/  LEA R12, P0, R20, R12, 0x1 ;  /* 0x0000000c140c7211 */ /* 0x000fc800078008ff */
[----:B------:R-:W-:Y:S02]  /*2d00*/  LEA.HI.X R13, R20, R13, R115, 0x1, P0 ;  /* 0x0000000d140d7211 */ /* 0x000fe400000f0c73 */
[----:B------:R-:W-:-:S13]  /*2d10*/  ISETP.GT.AND P0, PT, R3, RZ, P1 ;  /* 0x000000ff0300720c */ /* 0x000fda0000f04270 */
[----:B------:R-:W-:Y:S05]  /*2d20*/  @!P0 BRA `(.L_x_49) ;  /* 0x0000000000048947 */ /* 0x000fea0003800000 */
[----:B------:R0:W5:Y:S02]  /*2d30*/  LDG.E.LTC128B.U16 R116, desc[UR38][R6.64+0x22] ;  /* 0x0000222606747981 */ /* 0x000164000c1e1520 */
.L_x_49:
[----:B------:R-:W-:Y:S05]  /*2d40*/  BSYNC B1 ;  /* 0x0000000000017941 */ /* 0x000fea0003800000 */
.L_x_48:
[----:B-----5:R-:W-:Y:S01]  /*2d50*/  IMAD.U32 R14, R116, 0x10000, RZ ;  /* 0x00010000740e7824 */ /* 0x020fe200078e00ff */
[----:B------:R-:W-:Y:S01]  /*2d60*/  BSSY B1, `(.L_x_50) ;  /* 0x000000a000017945 */ /* 0x000fe20003800000 */
[----:B------:R-:W-:Y:S02]  /*2d70*/  @P0 IMAD.MOV.U32 R20, RZ, RZ, R104 ;  /* 0x000000ffff140224 */ /* 0x000fe400078e0068 */
[----:B------:R-:W-:Y:S01]  /*2d80*/  FMUL R14, R14, R91 ;  /* 0x0000005b0e0e7220 */ /* 0x000fe20000400000 */
[----:B------:R-:W-:-:S03]  /*2d90*/  @P0 IMAD.MOV.U32 R21, RZ, RZ, R105 ;  /* 0x000000ffff150224 */ /* 0x000fc600078e0069 */
[----:B------:R-:W-:-:S05]  /*2da0*/  FFMA R14, R65, R90, R14 ;  /* 0x0000005a410e7223 */ /* 0x000fca000000000e */
[----:B------:R-:W-:-:S05]  /*2db0*/  F2FP.BF16.F32.PACK_AB R14, RZ, R14 ;  /* 0x0000000eff0e723e */ /* 0x000fca00000010ff */
[----:B------:R0:W-:Y:S01]  /*2dc0*/  @P0 STG.E.U16 desc[UR38][R20.64+0x22], R14 ;  /* 0x0000220e14000986 */ /* 0x0001e2000c101526 */
[----:B------:R-:W-:-:S13]  /*2dd0*/  ISETP.GT.AND P0, PT, R3, 0x8, P2 ;  /* 0x000000080300780c */ /* 0x000fda0001704270 */
[----:B0-----:R-:W-:Y:S05]  /*2de0*/  @!P0 BRA `(.L_x_51) ;  /* 0x0000000000048947 */ /* 0x001fea0003800000 */
[----:B------:R0:W5:Y:S02]  /*2df0*/  LDG.E.LTC128B.U16 R116, desc[UR38][R56.64+0x20] ;  /* 0x0000202638747981 */ /* 0x000164000c1e1520 */
.L_x_51:
[----:B------:R-:W-:Y:S05]  /*2e00*/  BSYNC B1 ;  /* 0x0000000000017941 */ /* 0x000fea0003800000 */
.L_x_50:
[----:B-----5:R-:W-:Y:S01]  /*2e10*/  IMAD.U32 R14, R116, 0x10000, RZ ;  /* 0x00010000740e7824 */ /* 0x020fe200078e00ff */
[----:B------:R-:W-:Y:S03]  /*2e20*/  BSSY B1, `(.L_x_52) ;  /* 0x0000008000017945 */ /* 0x000fe60003800000 */
[----:B------:R-:W-:-:S04]  /*2e30*/  FMUL R21, R14, R91 ;  /* 0x0000005b0e157220 */ /* 0x000fc80000400000 */
[----:B------:R-:W-:-:S05]  /*2e40*/  FFMA R21, R66, R90, R21 ;  /* 0x0000005a42157223 */ /* 0x000fca0000000015 */
[----:B------:R-:W-:-:S05]  /*2e50*/  F2FP.BF16.F32.PACK_AB R21, RZ, R21 ;  /* 0x00000015ff15723e */ /* 0x000fca00000010ff */
[----:B------:R0:W-:Y:S01]  /*2e60*/  @P0 STG.E.U16 desc[UR38][R58.64+0x20], R21 ;  /* 0x000020153a000986 */ /* 0x0001e2000c101526 */
[----:B------:R-:W-:-:S13]  /*2e70*/  ISETP.GT.AND P0, PT, R3, 0x8, P1 ;  /* 0x000000080300780c */ /* 0x000fda0000f04270 */
[----:B0-----:R-:W-:Y:S05]  /*2e80*/  @!P0 BRA `(.L_x_53) ;  /* 0x0000000000048947 */ /* 0x001fea0003800000 */
[----:B------:R0:W5:Y:S02]  /*2e90*/  LDG.E.LTC128B.U16 R116, desc[UR38][R56.64+0x22] ;  /* 0x0000222638747981 */ /* 0x000164000c1e1520 */
.L_x_53:
[----:B------:R-:W-:Y:S05]  /*2ea0*/  BSYNC B1 ;  /* 0x0000000000017941 */ /* 0x000fea0003800000 */
.L_x_52:
[----:B-----5:R-:W-:Y:S01]  /*2eb0*/  IMAD.U32 R14, R116, 0x10000, RZ ;  /* 0x00010000740e7824 */ /* 0x020fe200078e00ff */
[----:B------:R-:W-:Y:S01]  /*2ec0*/  ISETP.GT.AND P2, PT, R4, 0x18, PT ;  /* 0x000000180400780c */ /* 0x000fe20003f44270 */
[----:B------:R-:W-:Y:S02]  /*2ed0*/  BSSY B1, `(.L_x_54) ;  /* 0x0000009000017945 */ /* 0x000fe40003800000 */
[----:B------:R-:W-:Y:S01]  /*2ee0*/  FMUL R14, R14, R91 ;  /* 0x0000005b0e0e7220 */ /* 0x000fe20000400000 */
[----:B------:R-:W-:-:S03]  /*2ef0*/  P2R R102, PR, RZ, 0x4 ;  /* 0x00000004ff667803 */ /* 0x000fc60000000000 */
[----:B------:R-:W-:-:S05]  /*2f00*/  FFMA R14, R67, R90, R14 ;  /* 0x0000005a430e7223 */ /* 0x000fca000000000e */
[----:B------:R-:W-:-:S05]  /*2f10*/  F2FP.BF16.F32.PACK_AB R14, RZ, R14 ;  /* 0x0000000eff0e723e */ /* 0x000fca00000010ff */
[----:B------:R0:W-:Y:S01]  /*2f20*/  @P0 STG.E.U16 desc[UR38][R58.64+0x22], R14 ;  /* 0x0000220e3a000986 */ /* 0x0001e2000c101526 */
[----:B------:R-:W-:-:S13]  /*2f30*/  ISETP.GT.AND P0, PT, R3, RZ, P2 ;  /* 0x000000ff0300720c */ /* 0x000fda0001704270 */
[----:B0-----:R-:W-:Y:S05]  /*2f40*/  @!P0 BRA `(.L_x_55) ;  /* 0x0000000000048947 */ /* 0x001fea0003800000 */
[----:B------:R0:W5:Y:S02]  /*2f50*/  LDG.E.LTC128B.U16 R116, desc[UR38][R6.64+0x30] ;  /* 0x0000302606747981 */ /* 0x000164000c1e1520 */
.L_x_55:
[----:B------:R-:W-:Y:S05]  /*2f60*/  BSYNC B1 ;  /* 0x0000000000017941 */ /* 0x000fea0003800000 */
.L_x_54:
[----:B-----5:R-:W-:Y:S01]  /*2f70*/  IMAD.U32 R14, R116, 0x10000, RZ ;  /* 0x00010000740e7824 */ /* 0x020fe200078e00ff */
[----:B------:R-:W-:Y:S01]  /*2f80*/  ISETP.GT.AND P1, PT, R4, 0x19, PT ;  /* 0x000000190400780c */ /* 0x000fe20003f24270 */
[----:B------:R-:W-:Y:S01]  /*2f90*/  @P0 IMAD.MOV.U32 R20, RZ, RZ, R104 ;  /* 0x000000ffff140224 */ /* 0x000fe200078e0068 */
[----:B------:R-:W-:Y:S01]  /*2fa0*/  BSSY B1, `(.L_x_56) ;  /* 0x000000b000017945 */ /* 0x000fe20003800000 */
[----:B------:R-:W-:-:S04]  /*2fb0*/  FMUL R21, R14, R91 ;  /* 0x0000005b0e157220 */ /* 0x000fc80000400000 */
[----:B------:R-:W-:Y:S01]  /*2fc0*/  FFMA R21, R68, R90, R21 ;  /* 0x0000005a44157223 */ /* 0x000fe20000000015 */
[----:B------:R-:W-:-:S04]  /*2fd0*/  P2R R68, PR, RZ, 0x2 ;  /* 0x00000002ff447803 */ /* 0x000fc80000000000 */
[----:B------:R-:W-:-:S04]  /*2fe0*/  F2FP.BF16.F32.PACK_AB R21, RZ, R21 ;  /* 0x00000015ff15723e */ /* 0x000fc800000010ff */
[----:B------:R-:W-:Y:S01]  /*2ff0*/  PRMT R14, R21, 0x7610, R14 ;  /* 0x00007610150e7816 */ /* 0x000fe2000000000e */
[----:B------:R-:W-:-:S05]  /*3000*/  @P0 IMAD.MOV.U32 R21, RZ, RZ, R105 ;  /* 0x000000ffff150224 */ /* 0x000fca00078e0069 */
[----:B------:R0:W-:Y:S01]  /*3010*/  @P0 STG.E.U16 desc[UR38][R20.64+0x30], R14 ;  /* 0x0000300e14000986 */ /* 0x0001e2000c101526 */
[----:B------:R-:W-:-:S13]  /*3020*/  ISETP.GT.AND P0, PT, R3, RZ, P1 ;  /* 0x000000ff0300720c */ /* 0x000fda0000f04270 */
[----:B0-----:R-:W-:Y:S05]  /*3030*/  @!P0 BRA `(.L_x_57) ;  /* 0x0000000000048947 */ /* 0x001fea0003800000 */
[----:B------:R0:W5:Y:S02]  /*3040*/  LDG.E.LTC128B.U16 R116, desc[UR38][R6.64+0x32] ;  /* 0x0000322606747981 */ /* 0x000164000c1e1520 */
.L_x_57:
[----:B------:R-:W-:Y:S05]  /*3050*/  BSYNC B1 ;  /* 0x0000000000017941 */ /* 0x000fea0003800000 */
.L_x_56:
        /* <DEDUP_REMOVED lines=11> */
.L_x_59:
[----:B------:R-:W-:Y:S05]  /*3110*/  BSYNC B1 ;  /* 0x0000000000017941 */ /* 0x000fea0003800000 */
.L_x_58:
        /* <DEDUP_REMOVED lines=9> */
.L_x_61:
[----:B------:R-:W-:Y:S05]  /*31b0*/  BSYNC B1 ;  /* 0x0000000000017941 */ /* 0x000fea0003800000 */
.L_x_60:
        /* <DEDUP_REMOVED lines=11> */
.L_x_63:
[----:B------:R-:W-:Y:S05]  /*3270*/  BSYNC B1 ;  /* 0x0000000000017941 */ /* 0x000fea0003800000 */
.L_x_62:
[----:B-----5:R-:W-:Y:S01]  /*3280*/  IMAD.U32 R14, R116, 0x10000, RZ ;  /* 0x00010000740e7824 */ /* 0x020fe200078e00ff */
[----:B------:R-:W-:Y:S01]  /*3290*/  ISETP.GT.AND P1, PT, R4, 0x21, PT ;  /* 0x000000210400780c */ /* 0x000fe20003f24270 */
[----:B------:R-:W-:Y:S01]  /*32a0*/  @P0 IMAD.MOV.U32 R20, RZ, RZ, R104 ;  /* 0x000000ffff140224 */ /* 0x000fe200078e0068 */
[----:B------:R-:W-:Y:S01]  /*32b0*/  BSSY B1, `(.L_x_64) ;  /* 0x000000b000017945 */ /* 0x000fe20003800000 */
[----:B------:R-:W-:Y:S01]  /*32c0*/  FMUL R21, R14, R91 ;  /* 0x0000005b0e157220 */ /* 0x000fe20000400000 */
[----:B------:R-:W-:-:S03]  /*32d0*/  P2R R70, PR, RZ, 0x2 ;  /* 0x00000002ff467803 */ /* 0x000fc60000000000 */
[----:B------:R-:W-:-:S05]  /*32e0*/  FFMA R21, R72, R90, R21 ;  /* 0x0000005a48157223 */ /* 0x000fca0000000015 */
[----:B------:R-:W-:-:S04]  /*32f0*/  F2FP.BF16.F32.PACK_AB R21, RZ, R21 ;  /* 0x00000015ff15723e */ /* 0x000fc800000010ff */
[----:B------:R-:W-:Y:S01]  /*3300*/  PRMT R14, R21, 0x7610, R14 ;  /* 0x00007610150e7816 */ /* 0x000fe2000000000e */
[----:B------:R-:W-:-:S05]  /*3310*/  @P0 IMAD.MOV.U32 R21, RZ, RZ, R105 ;  /* 0x000000ffff150224 */ /* 0x000fca00078e0069 */
[----:B------:R0:W-:Y:S01]  /*3320*/  @P0 STG.E.U16 desc[UR38][R20.64+0x40], R14 ;  /* 0x0000400e14000986 */ /* 0x0001e2000c101526 */
[----:B------:R-:W-:-:S13]  /*3330*/  ISETP.GT.AND P0, PT, R3, RZ, P1 ;  /* 0x000000ff0300720c */ /* 0x000fda0000f04270 */
[----:B0-----:R-:W-:Y:S05]  /*3340*/  @!P0 BRA `(.L_x_65) ;  /* 0x0000000000048947 */ /* 0x001fea0003800000 */
[----:B------:R0:W5:Y:S02]  /*3350*/  LDG.E.LTC128B.U16 R116, desc[UR38][R6.64+0x42] ;  /* 0x0000422606747981 */ /* 0x000164000c1e1520 */
.L_x_65:
[----:B------:R-:W-:Y:S05]  /*3360*/  BSYNC B1 ;  /* 0x0000000000017941 */ /* 0x000fea0003800000 */
.L_x_64:
        /* <DEDUP_REMOVED lines=11> */
.L_x_67:
[----:B------:R-:W-:Y:S05]  /*3420*/  BSYNC B1 ;  /* 0x0000000000017941 */ /* 0x000fea0003800000 */
.L_x_66:
        /* <DEDUP_REMOVED lines=9> */
.L_x_69:
[----:B------:R-:W-:Y:S05]  /*34c0*/  BSYNC B1 ;  /* 0x0000000000017941 */ /* 0x000fea0003800000 */
.L_x_68:
        /* <DEDUP_REMOVED lines=11> */
.L_x_71:
[----:B------:R-:W-:Y:S05]  /*3580*/  BSYNC B1 ;  /* 0x0000000000017941 */ /* 0x000fea0003800000 */
.L_x_70:
[----:B-----5:R-:W-:Y:S01]  /*3590*/  IMAD.U32 R14, R116, 0x10000, RZ ;  /* 0x00010000740e7824 */ /* 0x020fe200078e00ff */
[----:B------:R-:W-:Y:S01]  /*35a0*/  ISETP.GT.AND P5, PT, R4, 0x29, PT ;  /* 0x000000290400780c */ /* 0x000fe20003fa4270 */
[----:B------:R-:W-:Y:S01]  /*35b0*/  @P0 IMAD.MOV.U32 R20, RZ, RZ, R104 ;  /* 0x000000ffff140224 */ /* 0x000fe200078e0068 */
[----:B------:R-:W-:Y:S01]  /*35c0*/  BSSY B1, `(.L_x_72) ;  /* 0x000000b000017945 */ /* 0x000fe20003800000 */
[----:B------:R-:W-:-:S04]  /*35d0*/  FMUL R21, R14, R91 ;  /* 0x0000005b0e157220 */ /* 0x000fc80000400000 */
[----:B------:R-:W-:-:S05]  /*35e0*/  FFMA R21, R76, R90, R21 ;  /* 0x0000005a4c157223 */ /* 0x000fca0000000015 */
[----:B------:R-:W-:-:S04]  /*35f0*/  F2FP.BF16.F32.PACK_AB R21, RZ, R21 ;  /* 0x00000015ff15723e */ /* 0x000fc800000010ff */
[----:B------:R-:W-:Y:S01]  /*3600*/  PRMT R14, R21, 0x7610, R14 ;  /* 0x00007610150e7816 */ /* 0x000fe2000000000e */
[----:B------:R-:W-:-:S05]  /*3610*/  @P0 IMAD.MOV.U32 R21, RZ, RZ, R105 ;  /* 0x000000ffff150224 */ /* 0x000fca00078e0069 */
[----:B------:R1:W-:Y:S01]  /*3620*/  @P0 STG.E.U16 desc[UR38][R20.64+0x50], R14 ;  /* 0x0000500e14000986 */ /* 0x0003e2000c101526 */
[----:B------:R-:W-:Y:S02]  /*3630*/  ISETP.GT.AND P0, PT, R3, RZ, P5 ;  /* 0x000000ff0300720c */ /* 0x000fe40002f04270 */
[----:B-1----:R-:W-:-:S11]  /*3640*/  P2R R14, PR, RZ, 0x20 ;  /* 0x00000020ff0e7803 */ /* 0x002fd60000000000 */
[----:B------:R-:W-:Y:S05]  /*3650*/  @!P0 BRA `(.L_x_73) ;  /* 0x0000000000048947 */ /* 0x000fea0003800000 */
[----:B------:R1:W5:Y:S02]  /*3660*/  LDG.E.LTC128B.U16 R116, desc[UR38][R6.64+0x52] ;  /* 0x0000522606747981 */ /* 0x000364000c1e1520 */
.L_x_73:
[----:B------:R-:W-:Y:S05]  /*3670*/  BSYNC B1 ;  /* 0x0000000000017941 */ /* 0x000fea0003800000 */
.L_x_72:
        /* <DEDUP_REMOVED lines=11> */
.L_x_75:
[----:B------:R-:W-:Y:S05]  /*3730*/  BSYNC B1 ;  /* 0x0000000000017941 */ /* 0x000fea0003800000 */
.L_x_74:
        /* <DEDUP_REMOVED lines=9> */
.L_x_77:
[----:B------:R-:W-:Y:S05]  /*37d0*/  BSYNC B1 ;  /* 0x0000000000017941 */ /* 0x000fea0003800000 */
.L_x_76:
[----:B-----5:R-:W-:Y:S01]  /*37e0*/  IMAD.U32 R14, R116, 0x10000, RZ ;  /* 0x00010000740e7824 */ /* 0x020fe200078e00ff */
[----:B------:R-:W-:Y:S01]  /*37f0*/  ISETP.GT.AND P3, PT, R4, 0x30, PT ;  /* 0x000000300400780c */ /* 0x000fe20003f64270 */
[----:B------:R-:W-:Y:S02]  /*3800*/  BSSY B1, `(.L_x_78) ;  /* 0x0000008000017945 */ /* 0x000fe40003800000 */
[----:B------:R-:W-:-:S04]  /*3810*/  FMUL R14, R14, R91 ;  /* 0x0000005b0e0e7220 */ /* 0x000fc80000400000 */
[----:B------:R-:W-:-:S05]  /*3820*/  FFMA R14, R79, R90, R14 ;  /* 0x0000005a4f0e7223 */ /* 0x000fca000000000e */
[----:B------:R-:W-:-:S05]  /*3830*/  F2FP.BF16.F32.PACK_AB R14, RZ, R14 ;  /* 0x0000000eff0e723e */ /* 0x000fca00000010ff */
[----:B------:R0:W-:Y:S01]  /*3840*/  @P0 STG.E.U16 desc[UR38][R58.64+0x52], R14 ;  /* 0x0000520e3a000986 */ /* 0x0001e2000c101526 */
[----:B------:R-:W-:-:S13]  /*3850*/  ISETP.GT.AND P0, PT, R3, RZ, P3 ;  /* 0x000000ff0300720c */ /* 0x000fda0001f04270 */
[----:B0-----:R-:W-:Y:S05]  /*3860*/  @!P0 BRA `(.L_x_79) ;  /* 0x0000000000048947 */ /* 0x001fea0003800000 */
[----:B------:R0:W5:Y:S02]  /*3870*/  LDG.E.LTC128B.U16 R116, desc[UR38][R6.64+0x60] ;  /* 0x0000602606747981 */ /* 0x000164000c1e1520 */
.L_x_79:
[----:B------:R-:W-:Y:S05]  /*3880*/  BSYNC B1 ;  /* 0x0000000000017941 */ /* 0x000fea0003800000 */
.L_x_78:
        /* <DEDUP_REMOVED lines=13> */
.L_x_81:
[----:B------:R-:W-:Y:S05]  /*3960*/  BSYNC B1 ;  /* 0x0000000000017941 */ /* 0x000fea0003800000 */
.L_x_80:
        /* <DEDUP_REMOVED lines=11> */
.L_x_83:
[----:B------:R-:W-:Y:S05]  /*3a20*/  BSYNC B1 ;  /* 0x0000000000017941 */ /* 0x000fea0003800000 */
.L_x_82:
        /* <DEDUP_REMOVED lines=9> */
.L_x_85:
[----:B------:R-:W-:Y:S05]  /*3ac0*/  BSYNC B1 ;  /* 0x0000000000017941 */ /* 0x000fea0003800000 */
.L_x_84:
        /* <DEDUP_REMOVED lines=10> */
.L_x_87:
[----:B------:R-:W-:Y:S05]  /*3b70*/  BSYNC B1 ;  /* 0x0000000000017941 */ /* 0x000fea0003800000 */
.L_x_86:
        /* <DEDUP_REMOVED lines=8> */
[----:B------:R-:W-:-:S05]  /*3c00*/  IADD3 R20, P0, R15, R110, RZ ;  /* 0x0000006e0f147210 */ /* 0x000fca0007f1e0ff */
[----:B-1----:R-:W-:Y:S01]  /*3c10*/  IMAD.X R21, R5, 0x1, R111, P0 ;  /* 0x0000000105157824 */ /* 0x002fe200000e066f */
[----:B------:R-:W-:-:S05]  /*3c20*/  IADD3 R64, P0, R15, R110, RZ ;  /* 0x0000006e0f407210 */ /* 0x000fca0007f1e0ff */
[----:B------:R-:W-:Y:S01]  /*3c30*/  IMAD.X R65, R5, 0x1, R111, P0 ;  /* 0x0000000105417824 */ /* 0x000fe200000e066f */
[----:B------:R-:W-:-:S05]  /*3c40*/  IADD3 R14, P0, R15, R104, RZ ;  /* 0x000000680f0e7210 */ /* 0x000fca0007f1e0ff */
[----:B------:R-:W-:Y:S01]  /*3c50*/  IMAD.X R15, R5, 0x1, R105, P0 ;  /* 0x00000001050f7824 */ /* 0x000fe200000e0669 */
[----:B------:R-:W-:-:S04]  /*3c60*/  ISETP.GT.AND P0, PT, R4, 0x39, PT ;  /* 0x000000390400780c */ /* 0x000fc80003f04270 */
[----:B------:R-:W-:-:S13]  /*3c70*/  ISETP.GT.AND P4, PT, R3, RZ, P0 ;  /* 0x000000ff0300720c */ /* 0x000fda0000784270 */
[----:B------:R-:W-:Y:S05]  /*3c80*/  @!P4 BRA `(.L_x_89) ;  /* 0x000000000004c947 */ /* 0x000fea0003800000 */
[----:B------:R1:W5:Y:S02]  /*3c90*/  LDG.E.LTC128B.U16 R116, desc[UR38][R6.64+0x72] ;  /* 0x0000722606747981 */ /* 0x000364000c1e1520 */
.L_x_89:
[----:B------:R-:W-:Y:S05]  /*3ca0*/  BSYNC B1 ;  /* 0x0000000000017941 */ /* 0x000fea0003800000 */
.L_x_88:
        /* <DEDUP_REMOVED lines=9> */
.L_x_91:
[----:B------:R-:W-:Y:S05]  /*3d40*/  BSYNC B1 ;  /* 0x0000000000017941 */ /* 0x000fea0003800000 */
.L_x_90:
        /* <DEDUP_REMOVED lines=9> */
.L_x_93:
[----:B------:R-:W-:Y:S05]  /*3de0*/  BSYNC B1 ;  /* 0x0000000000017941 */ /* 0x000fea0003800000 */
.L_x_92:
[----:B-----5:R-:W-:-:S04]  /*3df0*/  IMAD.U32 R4, R116, 0x10000, RZ ;  /* 0x0001000074047824 */ /* 0x020fc800078e00ff */
[----:B------:R-:W-:-:S04]  /*3e00*/  FMUL R4, R4, R91 ;  /* 0x0000005b04047220 */ /* 0x000fc80000400000 */
[----:B------:R-:W-:-:S05]  /*3e10*/  FFMA R4, R87, R90, R4 ;  /* 0x0000005a57047223 */ /* 0x000fca0000000004 */
[----:B------:R-:W-:-:S04]  /*3e20*/  F2FP.BF16.F32.PACK_AB R4, RZ, R4 ;  /* 0x00000004ff04723e */ /* 0x000fc800000010ff */
[----:B-1-34-:R-:W-:-:S05]  /*3e30*/  PRMT R6, R4, 0x7610, R6 ;  /* 0x0000761004067816 */ /* 0x01afca0000000006 */
[----:B------:R1:W-:Y:S01]  /*3e40*/  @P4 STG.E.U16 desc[UR38][R58.64+0x72], R6 ;  /* 0x000072063a004986 */ /* 0x0003e2000c101526 */
[----:B------:R-:W-:-:S13]  /*3e50*/  ISETP.GT.AND P4, PT, R3, 0x80, P6 ;  /* 0x000000800300780c */ /* 0x000fda0003784270 */
[----:B------:R-:W3:Y:S01]  /*3e60*/  @P4 LDG.E.LTC128B.U16 R116, desc[UR38][R62.64] ;  /* 0x000000263e744981 */ /* 0x000ee2000c1e1520 */
[----:B------:R-:W-:Y:S01]  /*3e70*/  BSSY B1, `(.L_x_94) ;  /* 0x000000a000017945 */ /* 0x000fe20003800000 */
[----:B---3--:R-:W-:-:S04]  /*3e80*/  IMAD.U32 R4, R116, 0x10000, RZ ;  /* 0x0001000074047824 */ /* 0x008fc800078e00ff */
[----:B------:R-:W-:-:S04]  /*3e90*/  FMUL R5, R4, R91 ;  /* 0x0000005b04057220 */ /* 0x000fc80000400000 */
[----:B------:R-:W-:-:S05]  /*3ea0*/  FFMA R5, R24, R90, R5 ;  /* 0x0000005a18057223 */ /* 0x000fca0000000005 */
[----:B------:R-:W-:-:S05]  /*3eb0*/  F2FP.BF16.F32.PACK_AB R5, RZ, R5 ;  /* 0x00000005ff05723e */ /* 0x000fca00000010ff */
[----:B------:R1:W-:Y:S01]  /*3ec0*/  @P4 STG.E.U16 desc[UR38][R14.64], R5 ;  /* 0x000000050e004986 */ /* 0x0003e2000c101526 */
[----:B------:R-:W-:-:S04]  /*3ed0*/  ISETP.NE.AND P4, PT, R118, RZ, PT ;  /* 0x000000ff7600720c */ /* 0x000fc80003f85270 */
[----:B------:R-:W-:-:S13]  /*3ee0*/  ISETP.GT.AND P4, PT, R3, 0x80, P4 ;  /* 0x000000800300780c */ /* 0x000fda0002784270 */
[----:B-1----:R-:W-:Y:S05]  /*3ef0*/  @!P4 BRA `(.L_x_95) ;  /* 0x000000000004c947 */ /* 0x002fea0003800000 */
[----:B------:R1:W5:Y:S02]  /*3f00*/  LDG.E.LTC128B.U16 R116, desc[UR38][R60.64+0x2] ;  /* 0x000002263c747981 */ /* 0x000364000c1e1520 */
.L_x_95:
[----:B------:R-:W-:Y:S05]  /*3f10*/  BSYNC B1 ;  /* 0x0000000000017941 */ /* 0x000fea0003800000 */
.L_x_94:
[----:B-----5:R-:W-:Y:S01]  /*3f20*/  IMAD.U32 R4, R116, 0x10000, RZ ;  /* 0x0001000074047824 */ /* 0x020fe200078e00ff */
[----:B------:R-:W-:Y:S01]  /*3f30*/  ISETP.GT.AND P6, PT, R3, 0x88, P6 ;  /* 0x000000880300780c */ /* 0x000fe200037c4270 */
        /* <DEDUP_REMOVED lines=8> */
[----:B------:R-:W-:Y:S05]  /*3fc0*/  @!P6 BRA `(.L_x_97) ;  /* 0x000000000004e947 */ /* 0x000fea0003800000 */
[----:B------:R4:W5:Y:S02]  /*3fd0*/  LDG.E.LTC128B.U16 R116, desc[UR38][R8.64] ;  /* 0x0000002608747981 */ /* 0x000964000c1e1520 */
.L_x_97:
[----:B------:R-:W-:Y:S05]  /*3fe0*/  BSYNC B1 ;  /* 0x0000000000017941 */ /* 0x000fea0003800000 */
.L_x_96:
[----:B---3-5:R-:W-:Y:S01]  /*3ff0*/  IMAD.U32 R4, R116, 0x10000, RZ ;  /* 0x0001000074047824 */ /* 0x028fe200078e00ff */
[----:B------:R-:W-:Y:S01]  /*4000*/  ISETP.NE.AND P4, PT, R118, RZ, PT ;  /* 0x000000ff7600720c */ /* 0x000fe20003f85270 */
[----:B------:R-:W-:Y:S02]  /*4010*/  BSSY B1, `(.L_x_98) ;  /* 0x0000008000017945 */ /* 0x000fe40003800000 */
[----:B------:R-:W-:Y:S01]  /*4020*/  FMUL R5, R4, R91 ;  /* 0x0000005b04057220 */ /* 0x000fe20000400000 */
[----:B------:R-:W-:-:S03]  /*4030*/  ISETP.GT.AND P4, PT, R3, 0x88, P4 ;  /* 0x000000880300780c */ /* 0x000fc60002784270 */
[----:B------:R-:W-:-:S05]  /*4040*/  FFMA R5, R26, R90, R5 ;  /* 0x0000005a1a057223 */ /* 0x000fca0000000005 */
[----:B------:R-:W-:-:S05]  /*4050*/  F2FP.BF16.F32.PACK_AB R5, RZ, R5 ;  /* 0x00000005ff05723e */ /* 0x000fca00000010ff */
[----:B------:R3:W-:Y:S01]  /*4060*/  @P6 STG.E.U16 desc[UR38][R20.64], R5 ;  /* 0x0000000514006986 */ /* 0x0007e2000c101526 */
[----:B------:R-:W-:Y:S05]  /*4070*/  @!P4 BRA `(.L_x_99) ;  /* 0x000000000004c947 */ /* 0x000fea0003800000 */
[----:B------:R0:W5:Y:S02]  /*4080*/  LDG.E.LTC128B.U16 R116, desc[UR38][R12.64+0x2] ;  /* 0x000002260c747981 */ /* 0x000164000c1e1520 */
.L_x_99:
[----:B------:R-:W-:Y:S05]  /*4090*/  BSYNC B1 ;  /* 0x0000000000017941 */ /* 0x000fea0003800000 */
.L_x_98:
[----:B-----5:R-:W-:Y:S01]  /*40a0*/  IMAD.U32 R4, R116, 0x10000, RZ ;  /* 0x0001000074047824 */ /* 0x020fe200078e00ff */
[----:B------:R-:W-:Y:S01]  /*40b0*/  ISETP.NE.AND P6, PT, R117, RZ, PT ;  /* 0x000000ff7500720c */ /* 0x000fe20003fc5270 */
[----:B------:R-:W-:Y:S02]  /*40c0*/  BSSY B1, `(.L_x_100) ;  /* 0x0000008000017945 */ /* 0x000fe40003800000 */
[----:B------:R-:W-:-:S04]  /*40d0*/  FMUL R4, R4, R91 ;  /* 0x0000005b04047220 */ /* 0x000fc80000400000 */
[----:B------:R-:W-:-:S05]  /*40e0*/  FFMA R4, R27, R90, R4 ;  /* 0x0000005a1b047223 */ /* 0x000fca0000000004 */
[----:B------:R-:W-:-:S05]  /*40f0*/  F2FP.BF16.F32.PACK_AB R4, RZ, R4 ;  /* 0x00000004ff04723e */ /* 0x000fca00000010ff */
[----:B------:R0:W-:Y:S01]  /*4100*/  @P4 STG.E.U16 desc[UR38][R64.64+0x2], R4 ;  /* 0x0000020440004986 */ /* 0x0001e2000c101526 */
[----:B------:R-:W-:-:S13]  /*4110*/  ISETP.GT.AND P4, PT, R3, 0x80, P6 ;  /* 0x000000800300780c */ /* 0x000fda0003784270 */
[----:B0-----:R-:W-:Y:S05]  /*4120*/  @!P4 BRA `(.L_x_101) ;  /* 0x000000000004c947 */ /* 0x001fea0003800000 */
[----:B------:R0:W5:Y:S02]  /*4130*/  LDG.E.LTC128B.U16 R116, desc[UR38][R60.64+0x10] ;  /* 0x000010263c747981 */ /* 0x000164000c1e1520 */
.L_x_101:
[----:B------:R-:W-:Y:S05]  /*4140*/  BSYNC B1 ;  /* 0x0000000000017941 */ /* 0x000fea0003800000 */
.L_x_100:
[----:B-----5:R-:W-:Y:S01]  /*4150*/  IMAD.U32 R4, R116, 0x10000, RZ ;  /* 0x0001000074047824 */ /* 0x020fe200078e00ff */
[----:B------:R-:W-:Y:S01]  /*4160*/  ISETP.NE.AND P6, PT, R119, RZ, PT ;  /* 0x000000ff7700720c */ /* 0x000fe20003fc5270 */
[----:B------:R-:W-:Y:S02]  /*4170*/  BSSY B1, `(.L_x_102) ;  /* 0x000000b000017945 */ /* 0x000fe40003800000 */
[----:B---3--:R-:W-:Y:S01]  /*4180*/  FMUL R5, R4, R91 ;  /* 0x0000005b04057220 */ /* 0x008fe20000400000 */
[----:B------:R-:W-:-:S03]  /*4190*/  @P4 IMAD.MOV.U32 R4, RZ, RZ, R14 ;  /* 0x000000ffff044224 */ /* 0x000fc600078e000e */
[----:B------:R-:W-:-:S05]  /*41a0*/  FFMA R5, R28, R90, R5 ;  /* 0x0000005a1c057223 */ /* 0x000fca0000000005 */
[----:B------:R-:W-:-:S04]  /*41b0*/  F2FP.BF16.F32.PACK_AB R5, RZ, R5 ;  /* 0x00000005ff05723e */ /* 0x000fc800000010ff */
[----:B------:R-:W-:Y:S01]  /*41c0*/  PRMT R6, R5, 0x7610, R6 ;  /* 0x0000761005067816 */ /* 0x000fe20000000006 */
[----:B------:R-:W-:-:S05]  /*41d0*/  @P4 IMAD.MOV.U32 R5, RZ, RZ, R15 ;  /* 0x000000ffff054224 */ /* 0x000fca00078e000f */
[----:B------:R3:W-:Y:S01]  /*41e0*/  @P4 STG.E.U16 desc[UR38][R4.64+0x10], R6 ;  /* 0x0000100604004986 */ /* 0x0007e2000c101526 */
[----:B------:R-:W-:-:S13]  /*41f0*/  ISETP.GT.AND P4, PT, R3, 0x80, P6 ;  /* 0x000000800300780c */ /* 0x000fda0003784270 */
[----:B---3--:R-:W-:Y:S05]  /*4200*/  @!P4 BRA `(.L_x_103) ;  /* 0x000000000004c947 */ /* 0x008fea0003800000 */
[----:B------:R3:W5:Y:S02]  /*4210*/  LDG.E.LTC128B.U16 R116, desc[UR38][R60.64+0x12] ;  /* 0x000012263c747981 */ /* 0x000764000c1e1520 */
.L_x_103:
[----:B------:R-:W-:Y:S05]  /*4220*/  BSYNC B1 ;  /* 0x0000000000017941 */ /* 0x000fea0003800000 */
.L_x_102:
[----:B-----5:R-:W-:Y:S01]  /*4230*/  IMAD.U32 R4, R116, 0x10000, RZ ;  /* 0x0001000074047824 */ /* 0x020fe200078e00ff */
[----:B------:R-:W-:Y:S01]  /*4240*/  BSSY B1, `(.L_x_104) ;  /* 0x000000c000017945 */ /* 0x000fe20003800000 */
[----:B------:R-:W-:Y:S02]  /*4250*/  @P4 IMAD.MOV.U32 R5, RZ, RZ, R15 ;  /* 0x000000ffff054224 */ /* 0x000fe400078e000f */
[----:B------:R-:W-:-:S04]  /*4260*/  FMUL R4, R4, R91 ;  /* 0x0000005b04047220 */ /* 0x000fc80000400000 */
[----:B------:R-:W-:-:S05]  /*4270*/  FFMA R4, R29, R90, R4 ;  /* 0x0000005a1d047223 */ /* 0x000fca0000000004 */
[----:B------:R-:W-:-:S04]  /*4280*/  F2FP.BF16.F32.PACK_AB R4, RZ, R4 ;  /* 0x00000004ff04723e */ /* 0x000fc800000010ff */
[----:B------:R-:W-:Y:S01]  /*4290*/  PRMT R6, R4, 0x7610, R6 ;  /* 0x0000761004067816 */ /* 0x000fe20000000006 */
[----:B------:R-:W-:-:S05]  /*42a0*/  @P4 IMAD.MOV.U32 R4, RZ, RZ, R14 ;  /* 0x000000ffff044224 */ /* 0x000fca00078e000e */
[----:B------:R0:W-:Y:S01]  /*42b0*/  @P4 STG.E.U16 desc[UR38][R4.64+0x12], R6 ;  /* 0x0000120604004986 */ /* 0x0001e2000c101526 */
[----:B------:R-:W-:-:S04]  /*42c0*/  ISETP.NE.AND P4, PT, R117, RZ, PT ;  /* 0x000000ff7500720c */ /* 0x000fc80003f85270 */
[----:B------:R-:W-:-:S13]  /*42d0*/  ISETP.GT.AND P4, PT, R3, 0x88, P4 ;  /* 0x000000880300780c */ /* 0x000fda0002784270 */
[----:B0-----:R-:W-:Y:S05]  /*42e0*/  @!P4 BRA `(.L_x_105) ;  /* 0x000000000004c947 */ /* 0x001fea0003800000 */
[----:B------:R0:W5:Y:S02]  /*42f0*/  LDG.E.LTC128B.U16 R116, desc[UR38][R12.64+0x10] ;  /* 0x000010260c747981 */ /* 0x000164000c1e1520 */
.L_x_105:
[----:B------:R-:W-:Y:S05]  /*4300*/  BSYNC B1 ;  /* 0x0000000000017941 */ /* 0x000fea0003800000 */
.L_x_104:
        /* <DEDUP_REMOVED lines=9> */
.L_x_107:
[----:B------:R-:W-:Y:S05]  /*43a0*/  BSYNC B1 ;  /* 0x0000000000017941 */ /* 0x000fea0003800000 */
.L_x_106:
[----:B-----5:R-:W-:Y:S01]  /*43b0*/  IMAD.U32 R4, R116, 0x10000, RZ ;  /* 0x0001000074047824 */ /* 0x020fe200078e00ff */
[----:B------:R-:W-:Y:S01]  /*43c0*/  ISETP.NE.AND P6, PT, R120, RZ, PT ;  /* 0x000000ff7800720c */ /* 0x000fe20003fc5270 */
        /* <DEDUP_REMOVED lines=8> */
[----:B------:R-:W-:-:S13]  /*4450*/  ISETP.GT.AND P4, PT, R3, 0x80, P6 ;  /* 0x000000800300780c */ /* 0x000fda0003784270 */
[----:B0-----:R-:W-:Y:S05]  /*4460*/  @!P4 BRA `(.L_x_109) ;  /* 0x000000000004c947 */ /* 0x001fea0003800000 */
[----:B------:R0:W5:Y:S02]  /*4470*/  LDG.E.LTC128B.U16 R116, desc[UR38][R60.64+0x20] ;  /* 0x000020263c747981 */ /* 0x000164000c1e1520 */
.L_x_109:
[----:B------:R-:W-:Y:S05]  /*4480*/  BSYNC B1 ;  /* 0x0000000000017941 */ /* 0x000fea0003800000 */
.L_x_108:
[----:B-----5:R-:W-:Y:S01]  /*4490*/  IMAD.U32 R4, R116, 0x10000, RZ ;  /* 0x0001000074047824 */ /* 0x020fe200078e00ff */
[----:B------:R-:W-:Y:S01]  /*44a0*/  ISETP.NE.AND P6, PT, R23, RZ, PT ;  /* 0x000000ff1700720c */ /* 0x000fe20003fc5270 */
[----:B------:R-:W-:Y:S02]  /*44b0*/  BSSY B1, `(.L_x_110) ;  /* 0x000000b000017945 */ /* 0x000fe40003800000 */
[----:B------:R-:W-:Y:S01]  /*44c0*/  FMUL R5, R4, R91 ;  /* 0x0000005b04057220 */ /* 0x000fe20000400000 */
[----:B------:R-:W-:-:S03]  /*44d0*/  @P4 IMAD.MOV.U32 R4, RZ, RZ, R14 ;  /* 0x000000ffff044224 */ /* 0x000fc600078e000e */
        /* <DEDUP_REMOVED lines=8> */
.L_x_111:
[----:B------:R-:W-:Y:S05]  /*4560*/  BSYNC B1 ;  /* 0x0000000000017941 */ /* 0x000fea0003800000 */
.L_x_110:
        /* <DEDUP_REMOVED lines=13> */
.L_x_113:
[----:B------:R-:W-:Y:S05]  /*4640*/  BSYNC B1 ;  /* 0x0000000000017941 */ /* 0x000fea0003800000 */
.L_x_112:
[----:B-----5:R-:W-:Y:S01]  /*4650*/  IMAD.U32 R4, R116, 0x10000, RZ ;  /* 0x0001000074047824 */ /* 0x020fe200078e00ff */
[----:B------:R-:W-:Y:S03]  /*4660*/  BSSY B1, `(.L_x_114) ;  /* 0x000000b000017945 */ /* 0x000fe60003800000 */
        /* <DEDUP_REMOVED lines=10> */
.L_x_115:
[----:B------:R-:W-:Y:S05]  /*4710*/  BSYNC B1 ;  /* 0x0000000000017941 */ /* 0x000fea0003800000 */
.L_x_114:
        /* <DEDUP_REMOVED lines=13> */
.L_x_117:
[----:B------:R-:W-:Y:S05]  /*47f0*/  BSYNC B1 ;  /* 0x0000000000017941 */ /* 0x000fea0003800000 */
.L_x_116:
        /* <DEDUP_REMOVED lines=13> */
.L_x_119:
[----:B------:R-:W-:Y:S05]  /*48d0*/  BSYNC B1 ;  /* 0x0000000000017941 */ /* 0x000fea0003800000 */
.L_x_118:
        /* <DEDUP_REMOVED lines=13> */
.L_x_121:
[----:B------:R-:W-:Y:S05]  /*49b0*/  BSYNC B1 ;  /* 0x0000000000017941 */ /* 0x000fea0003800000 */
.L_x_120:
        /* <DEDUP_REMOVED lines=12> */
.L_x_123:
[----:B------:R-:W-:Y:S05]  /*4a80*/  BSYNC B1 ;  /* 0x0000000000017941 */ /* 0x000fea0003800000 */
.L_x_122:
        /* <DEDUP_REMOVED lines=13> */
.L_x_125:
[----:B------:R-:W-:Y:S05]  /*4b60*/  BSYNC B1 ;  /* 0x0000000000017941 */ /* 0x000fea0003800000 */
.L_x_124:
        /* <DEDUP_REMOVED lines=13> */
.L_x_127:
[----:B------:R-:W-:Y:S05]  /*4c40*/  BSYNC B1 ;  /* 0x0000000000017941 */ /* 0x000fea0003800000 */
.L_x_126:
        /* <DEDUP_REMOVED lines=13> */
.L_x_129:
[----:B------:R-:W-:Y:S05]  /*4d20*/  BSYNC B1 ;  /* 0x0000000000017941 */ /* 0x000fea0003800000 */
.L_x_128:
        /* <DEDUP_REMOVED lines=12> */
.L_x_131:
[----:B------:R-:W-:Y:S05]  /*4df0*/  BSYNC B1 ;  /* 0x0000000000017941 */ /* 0x000fea0003800000 */
.L_x_130:
        /* <DEDUP_REMOVED lines=13> */
.L_x_133:
[----:B------:R-:W-:Y:S05]  /*4ed0*/  BSYNC B1 ;  /* 0x0000000000017941 */ /* 0x000fea0003800000 */
.L_x_132:
        /* <DEDUP_REMOVED lines=12> */
.L_x_135:
[----:B------:R-:W-:Y:S05]  /*4fa0*/  BSYNC B1 ;  /* 0x0000000000017941 */ /* 0x000fea0003800000 */
.L_x_134:
        /* <DEDUP_REMOVED lines=12> */
.L_x_137:
[----:B------:R-:W-:Y:S05]  /*5070*/  BSYNC B1 ;  /* 0x0000000000017941 */ /* 0x000fea0003800000 */
.L_x_136:
[----:B-----5:R-:W-:Y:S01]  /*5080*/  IMAD.U32 R4, R116, 0x10000, RZ ;  /* 0x0001000074047824 */ /* 0x020fe200078e00ff */
[----:B------:R-:W-:Y:S01]  /*5090*/  ISETP.GT.AND P5, PT, R3, 0x88, P5 ;  /* 0x000000880300780c */ /* 0x000fe20002fa4270 */
        /* <DEDUP_REMOVED lines=8> */
[----:B------:R-:W-:Y:S05]  /*5120*/  @!P5 BRA `(.L_x_139) ;  /* 0x000000000004d947 */ /* 0x000fea0003800000 */
[----:B------:R0:W5:Y:S02]  /*5130*/  LDG.E.LTC128B.U16 R116, desc[UR38][R12.64+0x52] ;  /* 0x000052260c747981 */ /* 0x000164000c1e1520 */
.L_x_139:
[----:B------:R-:W-:Y:S05]  /*5140*/  BSYNC B1 ;  /* 0x0000000000017941 */ /* 0x000fea0003800000 */
.L_x_138:
[----:B0----5:R-:W-:Y:S01]  /*5150*/  IMAD.U32 R4, R116, 0x10000, RZ ;  /* 0x0001000074047824 */ /* 0x021fe200078e00ff */
        /* <DEDUP_REMOVED lines=11> */
.L_x_141:
[----:B------:R-:W-:Y:S05]  /*5210*/  BSYNC B1 ;  /* 0x0000000000017941 */ /* 0x000fea0003800000 */
.L_x_140:
[----:B0----5:R-:W-:Y:S01]  /*5220*/  IMAD.U32 R4, R116, 0x10000, RZ ;  /* 0x0001000074047824 */ /* 0x021fe200078e00ff */
        /* <DEDUP_REMOVED lines=11> */
.L_x_143:
[----:B------:R-:W-:Y:S05]  /*52e0*/  BSYNC B1 ;  /* 0x0000000000017941 */ /* 0x000fea0003800000 */
.L_x_142:
        /* <DEDUP_REMOVED lines=12> */
.L_x_145:
[----:B------:R-:W-:Y:S05]  /*53b0*/  BSYNC B1 ;  /* 0x0000000000017941 */ /* 0x000fea0003800000 */
.L_x_144:
        /* <DEDUP_REMOVED lines=12> */
.L_x_147:
[----:B------:R-:W-:Y:S05]  /*5480*/  BSYNC B1 ;  /* 0x0000000000017941 */ /* 0x000fea0003800000 */
.L_x_146:
        /* <DEDUP_REMOVED lines=12> */
.L_x_149:
[----:B------:R-:W-:Y:S05]  /*5550*/  BSYNC B1 ;  /* 0x0000000000017941 */ /* 0x000fea0003800000 */
.L_x_148:
        /* <DEDUP_REMOVED lines=12> */
.L_x_151:
[----:B------:R-:W-:Y:S05]  /*5620*/  BSYNC B1 ;  /* 0x0000000000017941 */ /* 0x000fea0003800000 */
.L_x_150:
        /* <DEDUP_REMOVED lines=9> */
.L_x_153:
[----:B------:R-:W-:Y:S05]  /*56c0*/  BSYNC B1 ;  /* 0x0000000000017941 */ /* 0x000fea0003800000 */
.L_x_152:
        /* <DEDUP_REMOVED lines=12> */
.L_x_155:
[----:B------:R-:W-:Y:S05]  /*5790*/  BSYNC B1 ;  /* 0x0000000000017941 */ /* 0x000fea0003800000 */
.L_x_154:
[----:B------:R-:W-:Y:S05]  /*57a0*/  @!P0 BRA `(.L_x_156) ;  /* 0x0000001400848947 */ /* 0x000fea0003800000 */
[----:B-----5:R-:W-:-:S04]  /*57b0*/  IMAD.U32 R116, R116, 0x10000, RZ ;  /* 0x0001000074747824 */ /* 0x020fc800078e00ff */
[----:B------:R-:W-:-:S04]  /*57c0*/  FMUL R116, R116, R91 ;  /* 0x0000005b74747220 */ /* 0x000fc80000400000 */
[----:B------:R-:W-:-:S05]  /*57d0*/  FFMA R116, R55, R90, R116 ;  /* 0x0000005a37747223 */ /* 0x000fca0000000074 */
[----:B------:R-:W-:-:S05]  /*57e0*/  F2FP.BF16.F32.PACK_AB R116, RZ, R116 ;  /* 0x00000074ff74723e */ /* 0x000fca00000010ff */
[----:B------:R0:W-:Y:S01]  /*57f0*/  STG.E.U16 desc[UR38][R10.64+0x72], R116 ;  /* 0x000072740a007986 */ /* 0x0001e2000c101526 */
[----:B------:R-:W-:Y:S05]  /*5800*/  BRA `(.L_x_156) ;  /* 0x00000014006c7947 */ /* 0x000fea0003800000 */
.L_x_33:
[----:B------:R-:W-:Y:S01]  /*5810*/  ULDC.64 UR4, c[0x0][0x5c0] ;  /* 0x0001700000047ab9 */ /* 0x000fe20000000a00 */
[-C--:B------:R-:W-:Y:S01]  /*5820*/  FMUL R56, R56, R90.reuse ;  /* 0x0000005a38387220 */ /* 0x080fe20000400000 */
[----:B------:R-:W-:Y:S01]  /*5830*/  LEA R10, P1, R112, UR4, 0x1 ;  /* 0x00000004700a7c11 */ /* 0x000fe2000f8208ff */
[----:B------:R-:W-:Y:S01]  /*5840*/  IMAD.SHL.U32 R7, R92, 0x2, RZ ;  /* 0x000000025c077824 */ /* 0x000fe200078e00ff */
[----:B------:R-:W-:Y:S01]  /*5850*/  ISETP.GT.AND P3, PT, R4, 0x1, PT ;  /* 0x000000010400780c */ /* 0x000fe20003f64270 */
[----:B------:R-:W-:Y:S01]  /*5860*/  FMUL R57, R57, R90 ;  /* 0x0000005a39397220 */ /* 0x000fe20000400000 */
[----:B------:R-:W-:Y:S01]  /*5870*/  F2FP.BF16.F32.PACK_AB R56, RZ, R56 ;  /* 0x00000038ff38723e */ /* 0x000fe200000010ff */
[-C--:B------:R-:W-:Y:S01]  /*5880*/  FMUL R58, R58, R90.reuse ;  /* 0x0000005a3a3a7220 */ /* 0x080fe20000400000 */
[----:B------:R-:W-:Y:S01]  /*5890*/  LEA.HI.X R11, R112, UR5, R105, 0x1, P1 ;  /* 0x00000005700b7c11 */ /* 0x000fe200088f0c69 */
[-C--:B------:R-:W-:Y:S01]  /*58a0*/  FMUL R59, R59, R90.reuse ;  /* 0x0000005a3b3b7220 */ /* 0x080fe20000400000 */
[----:B------:R-:W-:Y:S01]  /*58b0*/  ISETP.GT.AND P1, PT, R3, RZ, P3 ;  /* 0x000000ff0300720c */ /* 0x000fe20001f24270 */
[----:B------:R-:W-:Y:S01]  /*58c0*/  IMAD.SHL.U32 R23, R93, 0x2, RZ ;  /* 0x000000025d177824 */ /* 0x000fe200078e00ff */
[----:B------:R-:W-:Y:S01]  /*58d0*/  ISETP.GT.AND P2, PT, R3, 0x8, P6 ;  /* 0x000000080300780c */ /* 0x000fe20003744270 */
[----:B------:R-:W-:Y:S01]  /*58e0*/  @P0 STG.E.U16 desc[UR38][R10.64], R56 ;  /* 0x000000380a000986 */ /* 0x000fe2000c101526 */
[----:B------:R-:W-:Y:S01]  /*58f0*/  SHF.L.U64.HI R5, R92, 0x1, R95 ;  /* 0x000000015c057819 */ /* 0x000fe2000001025f */
[----:B------:R-:W-:Y:S01]  /*5900*/  FMUL R60, R60, R90 ;  /* 0x0000005a3c3c7220 */ /* 0x000fe20000400000 */
[----:B------:R-:W-:Y:S01]  /*5910*/  IADD3 R8, P0, R7, R10, RZ ;  /* 0x0000000a07087210 */ /* 0x000fe20007f1e0ff */
[-C--:B------:R-:W-:Y:S01]  /*5920*/  FMUL R61, R61, R90.reuse ;  /* 0x0000005a3d3d7220 */ /* 0x080fe20000400000 */
[----:B------:R-:W-:Y:S01]  /*5930*/  F2FP.BF16.F32.PACK_AB R57, RZ, R57 ;  /* 0x00000039ff39723e */ /* 0x000fe200000010ff */
[----:B------:R-:W-:Y:S01]  /*5940*/  FMUL R63, R63, R90 ;  /* 0x0000005a3f3f7220 */ /* 0x000fe20000400000 */
[----:B------:R-:W-:Y:S01]  /*5950*/  F2FP.BF16.F32.PACK_AB R58, RZ, R58 ;  /* 0x0000003aff3a723e */ /* 0x000fe200000010ff */
[----:B------:R-:W-:Y:S01]  /*5960*/  IMAD.X R9, R5, 0x1, R11, P0 ;  /* 0x0000000105097824 */ /* 0x000fe200000e060b */
[----:B------:R-:W-:Y:S01]  /*5970*/  ISETP.GT.AND P0, PT, R3, 0x8, P3 ;  /* 0x000000080300780c */ /* 0x000fe20001f04270 */
[----:B------:R-:W-:Y:S01]  /*5980*/  @P1 STG.E.U16 desc[UR38][R10.64+0x2], R57 ;  /* 0x000002390a001986 */ /* 0x000fe2000c101526 */
[----:B------:R-:W-:Y:S01]  /*5990*/  F2FP.BF16.F32.PACK_AB R59, RZ, R59 ;  /* 0x0000003bff3b723e */ /* 0x000fe200000010ff */
[----:B------:R-:W-:Y:S01]  /*59a0*/  FMUL R62, R62, R90 ;  /* 0x0000005a3e3e7220 */ /* 0x000fe20000400000 */
[----:B------:R-:W-:Y:S01]  /*59b0*/  SHF.L.U64.HI R13, R93, 0x1, R94 ;  /* 0x000000015d0d7819 */ /* 0x000fe2000001025e */
[----:B------:R-:W-:Y:S01]  /*59c0*/  @P2 STG.E.U16 desc[UR38][R8.64], R58 ;  /* 0x0000003a08002986 */ /* 0x000fe2000c101526 */
[----:B------:R-:W-:Y:S01]  /*59d0*/  IADD3 R6, P1, P2, R23, R10, R7 ;  /* 0x0000000a17067210 */ /* 0x000fe20007a3e007 */
[-C--:B------:R-:W-:Y:S01]  /*59e0*/  FMUL R64, R64, R90.reuse ;  /* 0x0000005a40407220 */ /* 0x080fe20000400000 */
[C---:B------:R-:W-:Y:S01]  /*59f0*/  ISETP.GT.AND P4, PT, R4.reuse, 0x8, PT ;  /* 0x000000080400780c */ /* 0x040fe20003f84270 */
[-C--:B------:R-:W-:Y:S01]  /*5a00*/  FMUL R65, R65, R90.reuse ;  /* 0x0000005a41417220 */ /* 0x080fe20000400000 */
[----:B------:R-:W-:Y:S01]  /*5a10*/  ISETP.GT.AND P3, PT, R4, 0x9, PT ;  /* 0x000000090400780c */ /* 0x000fe20003f64270 */
[-C--:B------:R-:W-:Y:S01]  /*5a20*/  FMUL R66, R66, R90.reuse ;  /* 0x0000005a42427220 */ /* 0x080fe20000400000 */
[----:B------:R-:W-:Y:S01]  /*5a30*/  IADD3.X R7, R13, R11, R5, P1, P2 ;  /* 0x0000000b0d077210 */ /* 0x000fe20000fe4405 */
[----:B------:R-:W-:Y:S01]  /*5a40*/  @P0 STG.E.U16 desc[UR38][R8.64+0x2], R59 ;  /* 0x0000023b08000986 */ /* 0x000fe2000c101526 */
[----:B------:R-:W-:Y:S01]  /*5a50*/  ISETP.GT.AND P1, PT, R3, RZ, P4 ;  /* 0x000000ff0300720c */ /* 0x000fe20002724270 */
[-C--:B------:R-:W-:Y:S01]  /*5a60*/  FMUL R67, R67, R90.reuse ;  /* 0x0000005a43437220 */ /* 0x080fe20000400000 */
[----:B------:R-:W-:Y:S01]  /*5a70*/  ISETP.GT.AND P0, PT, R3, RZ, P3 ;  /* 0x000000ff0300720c */ /* 0x000fe20001f04270 */
[----:B------:R-:W-:Y:S01]  /*5a80*/  FMUL R68, R68, R90 ;  /* 0x0000005a44447220 */ /* 0x000fe20000400000 */
[----:B------:R-:W-:Y:S01]  /*5a90*/  F2FP.BF16.F32.PACK_AB R60, RZ, R60 ;  /* 0x0000003cff3c723e */ /* 0x000fe200000010ff */
[-C--:B------:R-:W-:Y:S01]  /*5aa0*/  FMUL R69, R69, R90.reuse ;  /* 0x0000005a45457220 */ /* 0x080fe20000400000 */
[----:B------:R-:W-:Y:S01]  /*5ab0*/  F2FP.BF16.F32.PACK_AB R61, RZ, R61 ;  /* 0x0000003dff3d723e */ /* 0x000fe200000010ff */
[-C--:B------:R-:W-:Y:S01]  /*5ac0*/  FMUL R70, R70, R90.reuse ;  /* 0x0000005a46467220 */ /* 0x080fe20000400000 */
[----:B------:R-:W-:Y:S01]  /*5ad0*/  F2FP.BF16.F32.PACK_AB R63, RZ, R63 ;  /* 0x0000003fff3f723e */ /* 0x000fe200000010ff */
[----:B------:R-:W-:Y:S01]  /*5ae0*/  FMUL R71, R71, R90 ;  /* 0x0000005a47477220 */ /* 0x000fe20000400000 */
[----:B------:R-:W-:Y:S01]  /*5af0*/  F2FP.BF16.F32.PACK_AB R62, RZ, R62 ;  /* 0x0000003eff3e723e */ /* 0x000fe200000010ff */
[----:B------:R-:W-:Y:S01]  /*5b00*/  FMUL R72, R72, R90 ;  /* 0x0000005a48487220 */ /* 0x000fe20000400000 */
[----:B------:R-:W-:Y:S01]  /*5b10*/  F2FP.BF16.F32.PACK_AB R64, RZ, R64 ;  /* 0x00000040ff40723e */ /* 0x000fe200000010ff */
[----:B------:R-:W-:Y:S01]  /*5b20*/  @P1 STG.E.U16 desc[UR38][R10.64+0x10], R60 ;  /* 0x0000103c0a001986 */ /* 0x000fe2000c101526 */
[----:B------:R-:W-:Y:S01]  /*5b30*/  ISETP.GT.AND P1, PT, R3, 0x8, P4 ;  /* 0x000000080300780c */ /* 0x000fe20002724270 */
[-C--:B------:R-:W-:Y:S01]  /*5b40*/  FMUL R73, R73, R90.reuse ;  /* 0x0000005a49497220 */ /* 0x080fe20000400000 */
[----:B------:R-:W-:Y:S01]  /*5b50*/  ISETP.GT.AND P2, PT, R4, 0x11, PT ;  /* 0x000000110400780c */ /* 0x000fe20003f44270 */
[----:B------:R-:W-:Y:S01]  /*5b60*/  @P0 STG.E.U16 desc[UR38][R10.64+0x12], R61 ;  /* 0x0000123d0a000986 */ /* 0x000fe2000c101526 */
[----:B------:R-:W-:Y:S01]  /*5b70*/  ISETP.GT.AND P0, PT, R3, 0x8, P3 ;  /* 0x000000080300780c */ /* 0x000fe20001f04270 */
[-C--:B------:R-:W-:Y:S01]  /*5b80*/  FMUL R74, R74, R90.reuse ;  /* 0x0000005a4a4a7220 */ /* 0x080fe20000400000 */
[----:B------:R-:W-:Y:S01]  /*5b90*/  ISETP.GT.AND P3, PT, R4, 0x10, PT ;  /* 0x000000100400780c */ /* 0x000fe20003f64270 */
[-C--:B------:R-:W-:Y:S01]  /*5ba0*/  FMUL R75, R75, R90.reuse ;  /* 0x0000005a4b4b7220 */ /* 0x080fe20000400000 */
[----:B------:R-:W-:Y:S01]  /*5bb0*/  F2FP.BF16.F32.PACK_AB R65, RZ, R65 ;  /* 0x00000041ff41723e */ /* 0x000fe200000010ff */
[----:B------:R-:W-:Y:S01]  /*5bc0*/  FMUL R76, R76, R90 ;  /* 0x0000005a4c4c7220 */ /* 0x000fe20000400000 */
[----:B------:R-:W-:Y:S01]  /*5bd0*/  F2FP.BF16.F32.PACK_AB R66, RZ, R66 ;  /* 0x00000042ff42723e */ /* 0x000fe200000010ff */
[----:B------:R-:W-:Y:S01]  /*5be0*/  FMUL R77, R77, R90 ;  /* 0x0000005a4d4d7220 */ /* 0x000fe20000400000 */
[----:B------:R-:W-:Y:S01]  /*5bf0*/  F2FP.BF16.F32.PACK_AB R67, RZ, R67 ;  /* 0x00000043ff43723e */ /* 0x000fe200000010ff */
[----:B------:R-:W-:Y:S01]  /*5c00*/  @P1 STG.E.U16 desc[UR38][R8.64+0x10], R62 ;  /* 0x0000103e08001986 */ /* 0x000fe2000c101526 */
[----:B------:R-:W-:Y:S01]  /*5c10*/  F2FP.BF16.F32.PACK_AB R68, RZ, R68 ;  /* 0x00000044ff44723e */ /* 0x000fe200000010ff */
[-C--:B------:R-:W-:Y:S01]  /*5c20*/  FMUL R78, R78, R90.reuse ;  /* 0x0000005a4e4e7220 */ /* 0x080fe20000400000 */
[----:B------:R-:W-:Y:S01]  /*5c30*/  ISETP.GT.AND P1, PT, R4, 0x19, PT ;  /* 0x000000190400780c */ /* 0x000fe20003f24270 */
[----:B------:R-:W-:Y:S01]  /*5c40*/  @P0 STG.E.U16 desc[UR38][R8.64+0x12], R63 ;  /* 0x0000123f08000986 */ /* 0x000fe2000c101526 */
[----:B------:R-:W-:Y:S01]  /*5c50*/  ISETP.GT.AND P0, PT, R3, RZ, P3 ;  /* 0x000000ff0300720c */ /* 0x000fe20001f04270 */
[-C--:B------:R-:W-:Y:S01]  /*5c60*/  FMUL R79, R79, R90.reuse ;  /* 0x0000005a4f4f7220 */ /* 0x080fe20000400000 */
[----:B------:R-:W-:Y:S01]  /*5c70*/  F2FP.BF16.F32.PACK_AB R69, RZ, R69 ;  /* 0x00000045ff45723e */ /* 0x000fe200000010ff */
[----:B------:R-:W-:Y:S01]  /*5c80*/  FMUL R80, R80, R90 ;  /* 0x0000005a50507220 */ /* 0x000fe20000400000 */
[----:B------:R-:W-:Y:S01]  /*5c90*/  F2FP.BF16.F32.PACK_AB R70, RZ, R70 ;  /* 0x00000046ff46723e */ /* 0x000fe200000010ff */
        /* <DEDUP_REMOVED lines=8> */
[----:B------:R-:W-:Y:S01]  /*5d20*/  @P0 STG.E.U16 desc[UR38][R10.64+0x20], R64 ;  /* 0x000020400a000986 */ /* 0x000fe2000c101526 */
[----:B------:R-:W-:Y:S01]  /*5d30*/  ISETP.GT.AND P0, PT, R3, RZ, P2 ;  /* 0x000000ff0300720c */ /* 0x000fe20001704270 */
[-C--:B------:R-:W-:Y:S01]  /*5d40*/  FMUL R85, R85, R90.reuse ;  /* 0x0000005a55557220 */ /* 0x080fe20000400000 */
[----:B------:R-:W-:Y:S01]  /*5d50*/  F2FP.BF16.F32.PACK_AB R75, RZ, R75 ;  /* 0x0000004bff4b723e */ /* 0x000fe200000010ff */
[-C--:B------:R-:W-:Y:S01]  /*5d60*/  FMUL R86, R86, R90.reuse ;  /* 0x0000005a56567220 */ /* 0x080fe20000400000 */
[----:B------:R-:W-:Y:S01]  /*5d70*/  ISETP.GT.AND P5, PT, R4, 0x28, PT ;  /* 0x000000280400780c */ /* 0x000fe20003fa4270 */
[----:B------:R-:W-:Y:S01]  /*5d80*/  FMUL R87, R87, R90 ;  /* 0x0000005a57577220 */ /* 0x000fe20000400000 */
[----:B------:R-:W-:Y:S01]  /*5d90*/  F2FP.BF16.F32.PACK_AB R76, RZ, R76 ;  /* 0x0000004cff4c723e */ /* 0x000fe200000010ff */
[-C--:B------:R-:W-:Y:S01]  /*5da0*/  FMUL R24, R24, R90.reuse ;  /* 0x0000005a18187220 */ /* 0x080fe20000400000 */
[----:B------:R-:W-:Y:S01]  /*5db0*/  ISETP.GT.AND P4, PT, R4, 0x29, PT ;  /* 0x000000290400780c */ /* 0x000fe20003f84270 */
[-C--:B------:R-:W-:Y:S01]  /*5dc0*/  FMUL R25, R25, R90.reuse ;  /* 0x0000005a19197220 */ /* 0x080fe20000400000 */
[----:B------:R-:W-:Y:S01]  /*5dd0*/  F2FP.BF16.F32.PACK_AB R77, RZ, R77 ;  /* 0x0000004dff4d723e */ /* 0x000fe200000010ff */
[----:B------:R-:W-:Y:S01]  /*5de0*/  FMUL R26, R26, R90 ;  /* 0x0000005a1a1a7220 */ /* 0x000fe20000400000 */
[----:B------:R-:W-:Y:S01]  /*5df0*/  F2FP.BF16.F32.PACK_AB R78, RZ, R78 ;  /* 0x0000004eff4e723e */ /* 0x000fe200000010ff */
[----:B------:R-:W-:Y:S01]  /*5e00*/  @P0 STG.E.U16 desc[UR38][R10.64+0x22], R65 ;  /* 0x000022410a000986 */ /* 0x000fe2000c101526 */
[----:B------:R-:W-:Y:S01]  /*5e10*/  ISETP.GT.AND P0, PT, R3, 0x8, P3 ;  /* 0x000000080300780c */ /* 0x000fe20001f04270 */
[-C--:B------:R-:W-:Y:S01]  /*5e20*/  FMUL R27, R27, R90.reuse ;  /* 0x0000005a1b1b7220 */ /* 0x080fe20000400000 */
[----:B------:R-:W-:Y:S01]  /*5e30*/  F2FP.BF16.F32.PACK_AB R79, RZ, R79 ;  /* 0x0000004fff4f723e */ /* 0x000fe200000010ff */
[-C--:B------:R-:W-:Y:S01]  /*5e40*/  FMUL R28, R28, R90.reuse ;  /* 0x0000005a1c1c7220 */ /* 0x080fe20000400000 */
[----:B------:R-:W-:Y:S01]  /*5e50*/  ISETP.GT.AND P3, PT, R4, 0x30, PT ;  /* 0x000000300400780c */ /* 0x000fe20003f64270 */
        /* <DEDUP_REMOVED lines=8> */
[----:B------:R-:W-:Y:S01]  /*5ee0*/  @P0 STG.E.U16 desc[UR38][R8.64+0x20], R66 ;  /* 0x0000204208000986 */ /* 0x000fe2000c101526 */
[----:B------:R-:W-:Y:S01]  /*5ef0*/  ISETP.GT.AND P0, PT, R3, 0x8, P2 ;  /* 0x000000080300780c */ /* 0x000fe20001704270 */
[-C--:B------:R-:W-:Y:S01]  /*5f00*/  FMUL R33, R33, R90.reuse ;  /* 0x0000005a21217220 */ /* 0x080fe20000400000 */
[----:B------:R-:W-:Y:S01]  /*5f10*/  ISETP.GT.AND P2, PT, R4, 0x18, PT ;  /* 0x000000180400780c */ /* 0x000fe20003f44270 */
[----:B------:R-:W-:Y:S01]  /*5f20*/  FMUL R34, R34, R90 ;  /* 0x0000005a22227220 */ /* 0x000fe20000400000 */
[----:B------:R-:W-:Y:S01]  /*5f30*/  F2FP.BF16.F32.PACK_AB R84, RZ, R84 ;  /* 0x00000054ff54723e */ /* 0x000fe200000010ff */
[-C--:B------:R-:W-:Y:S01]  /*5f40*/  FMUL R35, R35, R90.reuse ;  /* 0x0000005a23237220 */ /* 0x080fe20000400000 */
[----:B------:R-:W-:Y:S01]  /*5f50*/  P2R R5, PR, RZ, 0x20 ;  /* 0x00000020ff057803 */ /* 0x000fe20000000000 */
[-C--:B------:R-:W-:Y:S01]  /*5f60*/  FMUL R36, R36, R90.reuse ;  /* 0x0000005a24247220 */ /* 0x080fe20000400000 */
[----:B------:R-:W-:Y:S01]  /*5f70*/  F2FP.BF16.F32.PACK_AB R85, RZ, R85 ;  /* 0x00000055ff55723e */ /* 0x000fe200000010ff */
[----:B------:R-:W-:Y:S01]  /*5f80*/  FMUL R37, R37, R90 ;  /* 0x0000005a25257220 */ /* 0x000fe20000400000 */
[----:B------:R-:W-:Y:S01]  /*5f90*/  F2FP.BF16.F32.PACK_AB R86, RZ, R86 ;  /* 0x00000056ff56723e */ /* 0x000fe200000010ff */
[-C--:B------:R-:W-:Y:S01]  /*5fa0*/  FMUL R38, R38, R90.reuse ;  /* 0x0000005a26267220 */ /* 0x080fe20000400000 */
[----:B------:R-:W-:Y:S01]  /*5fb0*/  F2FP.BF16.F32.PACK_AB R87, RZ, R87 ;  /* 0x00000057ff57723e */ /* 0x000fe200000010ff */
[----:B------:R-:W-:Y:S01]  /*5fc0*/  @P0 STG.E.U16 desc[UR38][R8.64+0x22], R67 ;  /* 0x0000224308000986 */ /* 0x000fe2000c101526 */
[----:B------:R-:W-:Y:S01]  /*5fd0*/  ISETP.GT.AND P0, PT, R3, RZ, P2 ;  /* 0x000000ff0300720c */ /* 0x000fe20001704270 */
        /* <DEDUP_REMOVED lines=36> */
[----:B------:R-:W-:Y:S01]  /*6220*/  FMUL R55, R55, R90 ;  /* 0x0000005a37377220 */ /* 0x000fe20000400000 */
[----:B------:R-:W-:-:S02]  /*6230*/  F2FP.BF16.F32.PACK_AB R39, RZ, R39 ;  /* 0x00000027ff27723e */ /* 0x000fc400000010ff */
[----:B------:R-:W-:Y:S01]  /*6240*/  F2FP.BF16.F32.PACK_AB R40, RZ, R40 ;  /* 0x00000028ff28723e */ /* 0x000fe200000010ff */
[----:B------:R-:W-:Y:S01]  /*6250*/  @P0 STG.E.U16 desc[UR38][R8.64+0x30], R70 ;  /* 0x0000304608000986 */ /* 0x000fe2000c101526 */
[----:B------:R-:W-:Y:S02]  /*6260*/  ISETP.GT.AND P0, PT, R3, 0x8, P1 ;  /* 0x000000080300780c */ /* 0x000fe40000f04270 */
[----:B------:R-:W-:Y:S02]  /*6270*/  ISETP.GT.AND P1, PT, R4, 0x21, PT ;  /* 0x000000210400780c */ /* 0x000fe40003f24270 */
[----:B------:R-:W-:Y:S02]  /*6280*/  F2FP.BF16.F32.PACK_AB R41, RZ, R41 ;  /* 0x00000029ff29723e */ /* 0x000fe400000010ff */
[----:B------:R-:W-:Y:S02]  /*6290*/  F2FP.BF16.F32.PACK_AB R42, RZ, R42 ;  /* 0x0000002aff2a723e */ /* 0x000fe400000010ff */
[----:B------:R-:W-:-:S02]  /*62a0*/  F2FP.BF16.F32.PACK_AB R43, RZ, R43 ;  /* 0x0000002bff2b723e */ /* 0x000fc400000010ff */
[----:B------:R-:W-:Y:S02]  /*62b0*/  F2FP.BF16.F32.PACK_AB R44, RZ, R44 ;  /* 0x0000002cff2c723e */ /* 0x000fe400000010ff */
[----:B------:R-:W-:Y:S01]  /*62c0*/  F2FP.BF16.F32.PACK_AB R45, RZ, R45 ;  /* 0x0000002dff2d723e */ /* 0x000fe200000010ff */
[----:B------:R-:W-:Y:S01]  /*62d0*/  @P0 STG.E.U16 desc[UR38][R8.64+0x32], R71 ;  /* 0x0000324708000986 */ /* 0x000fe2000c101526 */
[----:B------:R-:W-:Y:S02]  /*62e0*/  ISETP.GT.AND P0, PT, R3, RZ, P2 ;  /* 0x000000ff0300720c */ /* 0x000fe40001704270 */
[----:B------:R-:W-:Y:S02]  /*62f0*/  F2FP.BF16.F32.PACK_AB R46, RZ, R46 ;  /* 0x0000002eff2e723e */ /* 0x000fe400000010ff */
[----:B------:R-:W-:Y:S02]  /*6300*/  F2FP.BF16.F32.PACK_AB R47, RZ, R47 ;  /* 0x0000002fff2f723e */ /* 0x000fe400000010ff */
[----:B------:R-:W-:-:S02]  /*6310*/  F2FP.BF16.F32.PACK_AB R48, RZ, R48 ;  /* 0x00000030ff30723e */ /* 0x000fc400000010ff */
[----:B------:R-:W-:Y:S02]  /*6320*/  F2FP.BF16.F32.PACK_AB R49, RZ, R49 ;  /* 0x00000031ff31723e */ /* 0x000fe400000010ff */
[----:B------:R-:W-:Y:S02]  /*6330*/  F2FP.BF16.F32.PACK_AB R50, RZ, R50 ;  /* 0x00000032ff32723e */ /* 0x000fe400000010ff */
[----:B------:R-:W-:Y:S01]  /*6340*/  F2FP.BF16.F32.PACK_AB R51, RZ, R51 ;  /* 0x00000033ff33723e */ /* 0x000fe200000010ff */
[----:B------:R-:W-:Y:S01]  /*6350*/  @P0 STG.E.U16 desc[UR38][R10.64+0x40], R72 ;  /* 0x000040480a000986 */ /* 0x000fe2000c101526 */
[----:B------:R-:W-:Y:S02]  /*6360*/  ISETP.GT.AND P0, PT, R3, RZ, P1 ;  /* 0x000000ff0300720c */ /* 0x000fe40000f04270 */
[----:B------:R-:W-:Y:S02]  /*6370*/  F2FP.BF16.F32.PACK_AB R52, RZ, R52 ;  /* 0x00000034ff34723e */ /* 0x000fe400000010ff */
[----:B------:R-:W-:-:S02]  /*6380*/  F2FP.BF16.F32.PACK_AB R53, RZ, R53 ;  /* 0x00000035ff35723e */ /* 0x000fc400000010ff */
[----:B------:R-:W-:Y:S02]  /*6390*/  F2FP.BF16.F32.PACK_AB R54, RZ, R54 ;  /* 0x00000036ff36723e */ /* 0x000fe400000010ff */
[----:B------:R-:W-:-:S05]  /*63a0*/  F2FP.BF16.F32.PACK_AB R55, RZ, R55 ;  /* 0x00000037ff37723e */ /* 0x000fca00000010ff */
[----:B------:R-:W-:Y:S01]  /*63b0*/  @P0 STG.E.U16 desc[UR38][R10.64+0x42], R73 ;  /* 0x000042490a000986 */ /* 0x000fe2000c101526 */
[----:B------:R-:W-:Y:S02]  /*63c0*/  ISETP.GT.AND P0, PT, R3, 0x8, P2 ;  /* 0x000000080300780c */ /* 0x000fe40001704270 */
[----:B------:R-:W-:-:S11]  /*63d0*/  ISETP.GT.AND P2, PT, R4, 0x38, PT ;  /* 0x000000380400780c */ /* 0x000fd60003f44270 */
[----:B------:R-:W-:Y:S01]  /*63e0*/  @P0 STG.E.U16 desc[UR38][R8.64+0x40], R74 ;  /* 0x0000404a08000986 */ /* 0x000fe2000c101526 */
[----:B------:R-:W-:-:S13]  /*63f0*/  ISETP.GT.AND P0, PT, R3, 0x8, P1 ;  /* 0x000000080300780c */ /* 0x000fda0000f04270 */
[----:B------:R-:W-:Y:S01]  /*6400*/  @P0 STG.E.U16 desc[UR38][R8.64+0x42], R75 ;  /* 0x0000424b08000986 */ /* 0x000fe2000c101526 */
[----:B------:R-:W-:-:S13]  /*6410*/  ISETP.GT.AND P0, PT, R3, RZ, P5 ;  /* 0x000000ff0300720c */ /* 0x000fda0002f04270 */
[----:B------:R-:W-:Y:S01]  /*6420*/  @P0 STG.E.U16 desc[UR38][R10.64+0x50], R76 ;  /* 0x0000504c0a000986 */ /* 0x000fe2000c101526 */
[----:B------:R-:W-:-:S13]  /*6430*/  ISETP.GT.AND P0, PT, R3, RZ, P4 ;  /* 0x000000ff0300720c */ /* 0x000fda0002704270 */
[----:B------:R-:W-:Y:S01]  /*6440*/  @P0 STG.E.U16 desc[UR38][R10.64+0x52], R77 ;  /* 0x0000524d0a000986 */ /* 0x000fe2000c101526 */
[----:B------:R-:W-:-:S13]  /*6450*/  ISETP.GT.AND P0, PT, R3, 0x8, P5 ;  /* 0x000000080300780c */ /* 0x000fda0002f04270 */
[----:B------:R-:W-:Y:S01]  /*6460*/  @P0 STG.E.U16 desc[UR38][R8.64+0x50], R78 ;  /* 0x0000504e08000986 */ /* 0x000fe2000c101526 */
[----:B------:R-:W-:-:S13]  /*6470*/  ISETP.GT.AND P0, PT, R3, 0x8, P4 ;  /* 0x000000080300780c */ /* 0x000fda0002704270 */
[----:B------:R-:W-:Y:S01]  /*6480*/  @P0 STG.E.U16 desc[UR38][R8.64+0x52], R79 ;  /* 0x0000524f08000986 */ /* 0x000fe2000c101526 */
[----:B------:R-:W-:-:S13]  /*6490*/  ISETP.GT.AND P0, PT, R3, RZ, P3 ;  /* 0x000000ff0300720c */ /* 0x000fda0001f04270 */
[----:B------:R-:W-:Y:S01]  /*64a0*/  @P0 STG.E.U16 desc[UR38][R10.64+0x60], R80 ;  /* 0x000060500a000986 */ /* 0x000fe2000c101526 */
[----:B------:R-:W-:-:S04]  /*64b0*/  ISETP.GT.AND P0, PT, R4, 0x31, PT ;  /* 0x000000310400780c */ /* 0x000fc80003f04270 */
[----:B------:R-:W-:-:S13]  /*64c0*/  ISETP.GT.AND P1, PT, R3, RZ, P0 ;  /* 0x000000ff0300720c */ /* 0x000fda0000724270 */
[----:B------:R-:W-:Y:S01]  /*64d0*/  @P1 STG.E.U16 desc[UR38][R10.64+0x62], R81 ;  /* 0x000062510a001986 */ /* 0x000fe2000c101526 */
[----:B------:R-:W-:-:S13]  /*64e0*/  ISETP.GT.AND P1, PT, R3, 0x8, P3 ;  /* 0x000000080300780c */ /* 0x000fda0001f24270 */
[----:B------:R-:W-:Y:S01]  /*64f0*/  @P1 STG.E.U16 desc[UR38][R8.64+0x60], R82 ;  /* 0x0000605208001986 */ /* 0x000fe2000c101526 */
[----:B------:R-:W-:-:S13]  /*6500*/  ISETP.GT.AND P1, PT, R3, 0x8, P0 ;  /* 0x000000080300780c */ /* 0x000fda0000724270 */
[----:B------:R-:W-:Y:S01]  /*6510*/  @P1 STG.E.U16 desc[UR38][R8.64+0x62], R83 ;  /* 0x0000625308001986 */ /* 0x000fe2000c101526 */
[----:B------:R-:W-:-:S05]  /*6520*/  IADD3 R14, P1, R23, R8, RZ ;  /* 0x00000008170e7210 */ /* 0x000fca0007f3e0ff */
[----:B------:R-:W-:Y:S01]  /*6530*/  IMAD.X R15, R13, 0x1, R9, P1 ;  /* 0x000000010d0f7824 */ /* 0x000fe200008e0609 */
[----:B------:R-:W-:-:S13]  /*6540*/  ISETP.GT.AND P1, PT, R3, RZ, P2 ;  /* 0x000000ff0300720c */ /* 0x000fda0001724270 */
[----:B------:R-:W-:Y:S01]  /*6550*/  @P1 STG.E.U16 desc[UR38][R10.64+0x70], R84 ;  /* 0x000070540a001986 */ /* 0x000fe2000c101526 */
[----:B------:R-:W-:-:S05]  /*6560*/  IADD3 R20, P1, R23, R8, RZ ;  /* 0x0000000817147210 */ /* 0x000fca0007f3e0ff */
[----:B------:R-:W-:Y:S01]  /*6570*/  IMAD.X R21, R13, 0x1, R9, P1 ;  /* 0x000000010d157824 */ /* 0x000fe200008e0609 */
[----:B------:R-:W-:-:S05]  /*6580*/  IADD3 R12, P1, R23, R10, RZ ;  /* 0x0000000a170c7210 */ /* 0x000fca0007f3e0ff */
[----:B------:R-:W-:Y:S01]  /*6590*/  IMAD.X R13, R13, 0x1, R11, P1 ;  /* 0x000000010d0d7824 */ /* 0x000fe200008e060b */
[----:B------:R-:W-:-:S04]  /*65a0*/  ISETP.GT.AND P1, PT, R4, 0x39, PT ;  /* 0x000000390400780c */ /* 0x000fc80003f24270 */
[----:B------:R-:W-:-:S13]  /*65b0*/  ISETP.GT.AND P5, PT, R3, RZ, P1 ;  /* 0x000000ff0300720c */ /* 0x000fda0000fa4270 */
[----:B------:R-:W-:Y:S01]  /*65c0*/  @P5 STG.E.U16 desc[UR38][R10.64+0x72], R85 ;  /* 0x000072550a005986 */ /* 0x000fe2000c101526 */
[----:B------:R-:W-:-:S13]  /*65d0*/  ISETP.GT.AND P5, PT, R3, 0x8, P2 ;  /* 0x000000080300780c */ /* 0x000fda00017a4270 */
[----:B------:R-:W-:Y:S01]  /*65e0*/  @P5 STG.E.U16 desc[UR38][R8.64+0x70], R86 ;  /* 0x0000705608005986 */ /* 0x000fe2000c101526 */
[----:B------:R-:W-:-:S13]  /*65f0*/  ISETP.GT.AND P5, PT, R3, 0x8, P1 ;  /* 0x000000080300780c */ /* 0x000fda0000fa4270 */
[----:B------:R0:W-:Y:S01]  /*6600*/  @P5 STG.E.U16 desc[UR38][R8.64+0x72], R87 ;  /* 0x0000725708005986 */ /* 0x0001e2000c101526 */
[C---:B------:R-:W-:Y:S02]  /*6610*/  ISETP.GT.AND P5, PT, R3.reuse, 0x80, P6 ;  /* 0x000000800300780c */ /* 0x040fe400037a4270 */
[----:B------:R-:W-:-:S11]  /*6620*/  ISETP.GT.AND P6, PT, R3, 0x88, P6 ;  /* 0x000000880300780c */ /* 0x000fd600037c4270 */
[----:B------:R-:W-:Y:S01]  /*6630*/  @P5 STG.E.U16 desc[UR38][R12.64], R24 ;  /* 0x000000180c005986 */ /* 0x000fe2000c101526 */
[----:B------:R-:W-:-:S04]  /*6640*/  ISETP.GT.AND P5, PT, R4, 0x1, PT ;  /* 0x000000010400780c */ /* 0x000fc80003fa4270 */
[----:B------:R-:W-:-:S13]  /*6650*/  ISETP.GT.AND P5, PT, R3, 0x80, P5 ;  /* 0x000000800300780c */ /* 0x000fda0002fa4270 */
[----:B0-----:R-:W-:Y:S02]  /*6660*/  @P5 IMAD.MOV.U32 R8, RZ, RZ, R12 ;  /* 0x000000ffff085224 */ /* 0x001fe400078e000c */
[----:B------:R-:W-:-:S05]  /*6670*/  @P5 IMAD.MOV.U32 R9, RZ, RZ, R13 ;  /* 0x000000ffff095224 */ /* 0x000fca00078e000d */
[----:B------:R0:W-:Y:S01]  /*6680*/  @P5 STG.E.U16 desc[UR38][R8.64+0x2], R25 ;  /* 0x0000021908005986 */ /* 0x0001e2000c101526 */
[----:B------:R-:W-:-:S03]  /*6690*/  ISETP.NE.AND P5, PT, R5, RZ, PT ;  /* 0x000000ff0500720c */ /* 0x000fc60003fa5270 */
[----:B------:R-:W-:Y:S01]  /*66a0*/  @P6 STG.E.U16 desc[UR38][R14.64], R26 ;  /* 0x0000001a0e006986 */ /* 0x000fe2000c101526 */
[----:B------:R-:W-:-:S04]  /*66b0*/  ISETP.GT.AND P6, PT, R4, 0x1, PT ;  /* 0x000000010400780c */ /* 0x000fc80003fc4270 */
[----:B------:R-:W-:-:S13]  /*66c0*/  ISETP.GT.AND P6, PT, R3, 0x88, P6 ;  /* 0x000000880300780c */ /* 0x000fda00037c4270 */
[----:B------:R-:W-:Y:S01]  /*66d0*/  @P6 STG.E.U16 desc[UR38][R20.64+0x2], R27 ;  /* 0x0000021b14006986 */ /* 0x000fe2000c101526 */
[----:B------:R-:W-:-:S04]  /*66e0*/  ISETP.GT.AND P6, PT, R4, 0x8, PT ;  /* 0x000000080400780c */ /* 0x000fc80003fc4270 */
[----:B------:R-:W-:-:S13]  /*66f0*/  ISETP.GT.AND P6, PT, R3, 0x80, P6 ;  /* 0x000000800300780c */ /* 0x000fda00037c4270 */
[----:B0-----:R-:W-:Y:S02]  /*6700*/  @P6 IMAD.MOV.U32 R8, RZ, RZ, R12 ;  /* 0x000000ffff086224 */ /* 0x001fe400078e000c */
[----:B------:R-:W-:-:S05]  /*6710*/  @P6 IMAD.MOV.U32 R9, RZ, RZ, R13 ;  /* 0x000000ffff096224 */ /* 0x000fca00078e000d */
[----:B------:R0:W-:Y:S01]  /*6720*/  @P6 STG.E.U16 desc[UR38][R8.64+0x10], R28 ;  /* 0x0000101c08006986 */ /* 0x0001e2000c101526 */
[----:B------:R-:W-:-:S04]  /*6730*/  ISETP.GT.AND P6, PT, R4, 0x9, PT ;  /* 0x000000090400780c */ /* 0x000fc80003fc4270 */
[----:B------:R-:W-:-:S13]  /*6740*/  ISETP.GT.AND P6, PT, R3, 0x80, P6 ;  /* 0x000000800300780c */ /* 0x000fda00037c4270 */
[----:B0-----:R-:W-:Y:S02]  /*6750*/  @P6 IMAD.MOV.U32 R8, RZ, RZ, R12 ;  /* 0x000000ffff086224 */ /* 0x001fe400078e000c */
[----:B------:R-:W-:-:S05]  /*6760*/  @P6 IMAD.MOV.U32 R9, RZ, RZ, R13 ;  /* 0x000000ffff096224 */ /* 0x000fca00078e000d */
[----:B------:R0:W-:Y:S01]  /*6770*/  @P6 STG.E.U16 desc[UR38][R8.64+0x12], R29 ;  /* 0x0000121d08006986 */ /* 0x0001e2000c101526 */
[----:B------:R-:W-:-:S04]  /*6780*/  ISETP.GT.AND P6, PT, R4, 0x8, PT ;  /* 0x000000080400780c */ /* 0x000fc80003fc4270 */
[----:B------:R-:W-:-:S13]  /*6790*/  ISETP.GT.AND P6, PT, R3, 0x88, P6 ;  /* 0x000000880300780c */ /* 0x000fda00037c4270 */
        /* <DEDUP_REMOVED lines=45> */
[----:B------:R-:W-:Y:S01]  /*6a70*/  @P6 STG.E.U16 desc[UR38][R8.64+0x42], R41 ;  /* 0x0000422908006986 */ /* 0x000fe2000c101526 */
[----:B------:R-:W-:-:S04]  /*6a80*/  ISETP.GT.AND P6, PT, R4, 0x20, PT ;  /* 0x000000200400780c */ /* 0x000fc80003fc4270 */
[----:B------:R-:W-:-:S13]  /*6a90*/  ISETP.GT.AND P6, PT, R3, 0x88, P6 ;  /* 0x000000880300780c */ /* 0x000fda00037c4270 */
[----:B------:R-:W-:Y:S01]  /*6aa0*/  @P6 STG.E.U16 desc[UR38][R6.64+0x40], R42 ;  /* 0x0000402a06006986 */ /* 0x000fe2000c101526 */
[----:B------:R-:W-:-:S04]  /*6ab0*/  ISETP.GT.AND P6, PT, R4, 0x21, PT ;  /* 0x000000210400780c */ /* 0x000fc80003fc4270 */
[----:B------:R-:W-:-:S13]  /*6ac0*/  ISETP.GT.AND P6, PT, R3, 0x88, P6 ;  /* 0x000000880300780c */ /* 0x000fda00037c4270 */
[----:B------:R-:W-:Y:S02]  /*6ad0*/  @P6 IMAD.MOV.U32 R4, RZ, RZ, R6 ;  /* 0x000000ffff046224 */ /* 0x000fe400078e0006 */
[----:B------:R-:W-:-:S05]  /*6ae0*/  @P6 IMAD.MOV.U32 R5, RZ, RZ, R7 ;  /* 0x000000ffff056224 */ /* 0x000fca00078e0007 */
[----:B------:R0:W-:Y:S01]  /*6af0*/  @P6 STG.E.U16 desc[UR38][R4.64+0x42], R43 ;  /* 0x0000422b04006986 */ /* 0x0001e2000c101526 */
[C---:B------:R-:W-:Y:S02]  /*6b00*/  ISETP.GT.AND P6, PT, R3.reuse, 0x80, P5 ;  /* 0x000000800300780c */ /* 0x040fe40002fc4270 */
[----:B------:R-:W-:-:S11]  /*6b10*/  ISETP.GT.AND P5, PT, R3, 0x88, P5 ;  /* 0x000000880300780c */ /* 0x000fd60002fa4270 */
[----:B0-----:R-:W-:Y:S02]  /*6b20*/  @P6 IMAD.MOV.U32 R4, RZ, RZ, R12 ;  /* 0x000000ffff046224 */ /* 0x001fe400078e000c */
[----:B------:R-:W-:-:S05]  /*6b30*/  @P6 IMAD.MOV.U32 R5, RZ, RZ, R13 ;  /* 0x000000ffff056224 */ /* 0x000fca00078e000d */
[----:B------:R0:W-:Y:S01]  /*6b40*/  @P6 STG.E.U16 desc[UR38][R4.64+0x50], R44 ;  /* 0x0000502c04006986 */ /* 0x0001e2000c101526 */
[C---:B------:R-:W-:Y:S02]  /*6b50*/  ISETP.GT.AND P6, PT, R3.reuse, 0x80, P4 ;  /* 0x000000800300780c */ /* 0x040fe400027c4270 */
[----:B------:R-:W-:-:S11]  /*6b60*/  ISETP.GT.AND P4, PT, R3, 0x88, P4 ;  /* 0x000000880300780c */ /* 0x000fd60002784270 */
[----:B0-----:R-:W-:Y:S02]  /*6b70*/  @P6 IMAD.MOV.U32 R4, RZ, RZ, R12 ;  /* 0x000000ffff046224 */ /* 0x001fe400078e000c */
[----:B------:R-:W-:-:S05]  /*6b80*/  @P6 IMAD.MOV.U32 R5, RZ, RZ, R13 ;  /* 0x000000ffff056224 */ /* 0x000fca00078e000d */
[----:B------:R0:W-:Y:S02]  /*6b90*/  @P6 STG.E.U16 desc[UR38][R4.64+0x52], R45 ;  /* 0x0000522d04006986 */ /* 0x0001e4000c101526 */
[----:B0-----:R-:W-:Y:S02]  /*6ba0*/  @P5 IMAD.MOV.U32 R4, RZ, RZ, R6 ;  /* 0x000000ffff045224 */ /* 0x001fe400078e0006 */
[----:B------:R-:W-:-:S05]  /*6bb0*/  @P5 IMAD.MOV.U32 R5, RZ, RZ, R7 ;  /* 0x000000ffff055224 */ /* 0x000fca00078e0007 */
[----:B------:R0:W-:Y:S01]  /*6bc0*/  @P5 STG.E.U16 desc[UR38][R4.64+0x50], R46 ;  /* 0x0000502e04005986 */ /* 0x0001e2000c101526 */
[C---:B------:R-:W-:Y:S02]  /*6bd0*/  ISETP.GT.AND P5, PT, R3.reuse, 0x80, P3 ;  /* 0x000000800300780c */ /* 0x040fe40001fa4270 */
[----:B------:R-:W-:Y:S01]  /*6be0*/  ISETP.GT.AND P3, PT, R3, 0x88, P3 ;  /* 0x000000880300780c */ /* 0x000fe20001f64270 */
        /* <DEDUP_REMOVED lines=17> */
[----:B------:R0:W-:Y:S02]  /*6d00*/  @P3 STG.E.U16 desc[UR38][R4.64+0x60], R50 ;  /* 0x0000603204003986 */ /* 0x0001e4000c101526 */
[----:B0-----:R-:W-:Y:S02]  /*6d10*/  @P0 IMAD.MOV.U32 R4, RZ, RZ, R6 ;  /* 0x000000ffff040224 */ /* 0x001fe400078e0006 */
[----:B------:R-:W-:-:S05]  /*6d20*/  @P0 IMAD.MOV.U32 R5, RZ, RZ, R7 ;  /* 0x000000ffff050224 */ /* 0x000fca00078e0007 */
[----:B------:R0:W-:Y:S02]  /*6d30*/  @P0 STG.E.U16 desc[UR38][R4.64+0x62], R51 ;  /* 0x0000623304000986 */ /* 0x0001e4000c101526 */
[----:B0-----:R-:W-:Y:S02]  /*6d40*/  @P5 IMAD.MOV.U32 R4, RZ, RZ, R12 ;  /* 0x000000ffff045224 */ /* 0x001fe400078e000c */
[----:B------:R-:W-:-:S05]  /*6d50*/  @P5 IMAD.MOV.U32 R5, RZ, RZ, R13 ;  /* 0x000000ffff055224 */ /* 0x000fca00078e000d */
[----:B------:R0:W-:Y:S04]  /*6d60*/  @P5 STG.E.U16 desc[UR38][R4.64+0x70], R52 ;  /* 0x0000703404005986 */ /* 0x0001e8000c101526 */
[----:B------:R1:W-:Y:S01]  /*6d70*/  @P4 STG.E.U16 desc[UR38][R12.64+0x72], R53 ;  /* 0x000072350c004986 */ /* 0x0003e2000c101526 */
[----:B0-----:R-:W-:Y:S02]  /*6d80*/  @P2 IMAD.MOV.U32 R4, RZ, RZ, R6 ;  /* 0x000000ffff042224 */ /* 0x001fe400078e0006 */
[----:B------:R-:W-:-:S05]  /*6d90*/  @P2 IMAD.MOV.U32 R5, RZ, RZ, R7 ;  /* 0x000000ffff052224 */ /* 0x000fca00078e0007 */
[----:B------:R1:W-:Y:S04]  /*6da0*/  @P2 STG.E.U16 desc[UR38][R4.64+0x70], R54 ;  /* 0x0000703604002986 */ /* 0x0003e8000c101526 */
[----:B------:R1:W-:Y:S02]  /*6db0*/  @P1 STG.E.U16 desc[UR38][R6.64+0x72], R55 ;  /* 0x0000723706001986 */ /* 0x0003e4000c101526 */
.L_x_156:
[----:B------:R-:W-:Y:S05]  /*6dc0*/  BSYNC B0 ;  /* 0x0000000000007941 */ /* 0x000fea0003800000 */
.L_x_32:
[----:B------:R-:W-:Y:S01]  /*6dd0*/  IADD3 R16, P0, R16, UR36, RZ ;  /* 0x0000002410107c10 */ /* 0x000fe2000ff1e0ff */
[----:B------:R-:W-:Y:S01]  /*6de0*/  ULDC.64 UR4, c[0x0][0x650] ;  /* 0x0001940000047ab9 */ /* 0x000fe20000000a00 */
[----:B------:R-:W-:Y:S01]  /*6df0*/  PRMT R3, RZ, 0x7610, R3 ;  /* 0x00007610ff037816 */ /* 0x000fe20000000003 */
[----:B------:R-:W-:Y:S01]  /*6e00*/  IMAD.MOV.U32 R102, RZ, RZ, -0x1 ;  /* 0xffffffffff667424 */ /* 0x000fe200078e00ff */
[----:B------:R-:W-:Y:S01]  /*6e10*/  IADD3.X R17, R17, UR42, RZ, P0, !PT ;  /* 0x0000002a11117c10 */ /* 0x000fe200087fe4ff */
[----:B------:R-:W-:Y:S01]  /*6e20*/  IMAD.MOV.U32 R23, RZ, RZ, -0x1 ;  /* 0xffffffffff177424 */ /* 0x000fe200078e00ff */
[----:B------:R-:W-:-:S04]  /*6e30*/  ISETP.GE.U32.AND P0, PT, R16, UR4, PT ;  /* 0x0000000410007c0c */ /* 0x000fc8000bf06070 */
[----:B------:R-:W-:-:S13]  /*6e40*/  ISETP.GE.U32.AND.EX P0, PT, R17, UR5, PT, P0 ;  /* 0x0000000511007c0c */ /* 0x000fda000bf06100 */
[----:B------:R-:W-:Y:S05]  /*6e50*/  @P0 BRA `(.L_x_157) ;  /* 0x0000000400500947 */ /* 0x000fea0003800000 */
[----:B0-----:R-:W0:Y:S01]  /*6e60*/  LDC.64 R10, c[0x0][0x628] ;  /* 0x00018a00ff0a7b82 */ /* 0x001e220000000a00 */
[----:B-1----:R-:W1:Y:S01]  /*6e70*/  S2R R12, SR_CTAID.X ;  /* 0x00000000000c7919 */ /* 0x002e620000002500 */
[----:B----4-:R-:W-:Y:S02]  /*6e80*/  IMAD.MOV.U32 R8, RZ, RZ, R16 ;  /* 0x000000ffff087224 */ /* 0x010fe400078e0010 */
[----:B------:R-:W-:Y:S01]  /*6e90*/  IMAD.MOV.U32 R9, RZ, RZ, R17 ;  /* 0x000000ffff097224 */ /* 0x000fe200078e0011 */
[----:B------:R-:W4:Y:S03]  /*6ea0*/  S2R R20, SR_CTAID.Y ;  /* 0x0000000000147919 */ /* 0x000f260000002600 */
[----:B------:R-:W1:Y:S08]  /*6eb0*/  LDC R0, c[0x0][0x630] ;  /* 0x00018c00ff007b82 */ /* 0x000e700000000800 */
[----:B------:R-:W1:Y:S01]  /*6ec0*/  LDC.64 R14, c[0x0][0x620] ;  /* 0x00018800ff0e7b82 */ /* 0x000e620000000a00 */
[----:B0-----:R-:W-:-:S04]  /*6ed0*/  ISETP.NE.U32.AND P0, PT, R10, RZ, PT ;  /* 0x000000ff0a00720c */ /* 0x001fc80003f05070 */
[----:B------:R-:W-:-:S13]  /*6ee0*/  ISETP.NE.AND.EX P0, PT, R11, RZ, PT, P0 ;  /* 0x000000ff0b00720c */ /* 0x000fda0003f05300 */
[----:B-1--4-:R-:W-:Y:S05]  /*6ef0*/  @!P0 BRA `(.L_x_158) ;  /* 0x0000000000288947 */ /* 0x012fea0003800000 */
        /* <DEDUP_REMOVED lines=10> */
.L_x_158:
[-CC-:B------:R-:W-:Y:S01]  /*6fa0*/  SHF.R.U64 R23, R8, R0.reuse, R9.reuse ;  /* 0x0000000008177219 */ /* 0x180fe20000001209 */
[----:B------:R-:W0:Y:S01]  /*6fb0*/  LDC.64 R26, c[0x0][0x640] ;  /* 0x00019000ff1a7b82 */ /* 0x000e220000000a00 */
[----:B------:R-:W-:Y:S01]  /*6fc0*/  SHF.R.U32.HI R0, RZ, R0, R9 ;  /* 0x00000000ff007219 */ /* 0x000fe20000011609 */
[----:B------:R-:W-:Y:S01]  /*6fd0*/  ULDC UR4, c[0x0][0x150] ;  /* 0x0000540000047ab9 */ /* 0x000fe20000000800 */
[----:B------:R-:W-:Y:S02]  /*6fe0*/  IADD3 R3, P0, RZ, -R23, RZ ;  /* 0x80000017ff037210 */ /* 0x000fe40007f1e0ff */
[----:B------:R-:W-:-:S03]  /*6ff0*/  I2FP.F32.U32 R7, R12 ;  /* 0x0000000c00077245 */ /* 0x000fc60000201000 */
[----:B------:R-:W1:Y:S01]  /*7000*/  LDC R6, c[0x0][0x618] ;  /* 0x00018600ff067b82 */ /* 0x000e620000000800 */
[----:B------:R-:W-:Y:S02]  /*7010*/  IMAD.X R5, RZ, RZ, ~R0, P0 ;  /* 0x000000ffff057224 */ /* 0x000fe400000e0e00 */
[----:B------:R-:W-:Y:S01]  /*7020*/  FMUL R7, R7, UR4 ;  /* 0x0000000407077c20 */ /* 0x000fe20008400000 */
[----:B------:R-:W-:Y:S01]  /*7030*/  ULDC UR4, c[0x0][0x154] ;  /* 0x0000550000047ab9 */ /* 0x000fe20000000800 */
[-C--:B------:R-:W-:Y:S02]  /*7040*/  IMAD R0, R5, R14.reuse, RZ ;  /* 0x0000000e05007224 */ /* 0x080fe400078e02ff */
[C---:B------:R-:W-:Y:S01]  /*7050*/  IMAD.WIDE.U32 R4, R3.reuse, R14, R16 ;  /* 0x0000000e03047225 */ /* 0x040fe200078e0010 */
[----:B------:R-:W4:Y:S01]  /*7060*/  LDC R8, c[0x0][0x608] ;  /* 0x00018200ff087b82 */ /* 0x000f220000000800 */
[----:B------:R-:W2:Y:S02]  /*7070*/  F2I.U32.TRUNC.NTZ R7, R7 ;  /* 0x0000000700077305 */ /* 0x000ea4000020f000 */
[----:B------:R-:W-:Y:S01]  /*7080*/  IMAD R3, R3, R15, R0 ;  /* 0x0000000f03037224 */ /* 0x000fe200078e0200 */
[----:B------:R-:W-:-:S03]  /*7090*/  I2FP.F32.U32 R0, R20 ;  /* 0x0000001400007245 */ /* 0x000fc60000201000 */
[----:B------:R-:W-:Y:S01]  /*70a0*/  IMAD.IADD R3, R5, 0x1, R3 ;  /* 0x0000000105037824 */ /* 0x000fe200078e0203 */
[----:B------:R-:W3:Y:S01]  /*70b0*/  LDC R11, c[0x0][0x658] ;  /* 0x00019600ff0b7b82 */ /* 0x000ee20000000800 */
[----:B0-----:R-:W-:-:S04]  /*70c0*/  ISETP.NE.U32.AND P0, PT, R26, RZ, PT ;  /* 0x000000ff1a00720c */ /* 0x001fc80003f05070 */
[----:B------:R-:W-:-:S03]  /*70d0*/  ISETP.NE.AND.EX P0, PT, R27, RZ, PT, P0 ;  /* 0x000000ff1b00720c */ /* 0x000fc60003f05300 */
[----:B------:R-:W0:Y:S01]  /*70e0*/  LDC R9, c[0x0][0x144] ;  /* 0x00005100ff097b82 */ /* 0x000e220000000800 */
[-C--:B-1----:R-:W-:Y:S01]  /*70f0*/  SHF.R.U64 R10, R4, R6.reuse, R3 ;  /* 0x00000006040a7219 */ /* 0x082fe20000001203 */
[----:B--2---:R-:W-:Y:S01]  /*7100*/  IMAD.MOV R7, RZ, RZ, -R7 ;  /* 0x000000ffff077224 */ /* 0x004fe200078e0a07 */
[----:B------:R-:W-:Y:S01]  /*7110*/  SHF.R.U32.HI R3, RZ, R6, R3 ;  /* 0x00000006ff037219 */ /* 0x000fe20000011603 */
[----:B------:R-:W-:-:S04]  /*7120*/  FMUL R6, R0, UR4 ;  /* 0x0000000400067c20 */ /* 0x000fc80008400000 */
[----:B------:R-:W1:Y:S01]  /*7130*/  LDC R21, c[0x0][0x148] ;  /* 0x00005200ff157b82 */ /* 0x000e620000000800 */
[----:B------:R2:W0:Y:S01]  /*7140*/  F2I.U32.TRUNC.NTZ R14, R6 ;  /* 0x00000006000e7305 */ /* 0x000422000020f000 */
[-CC-:B----4-:R-:W-:Y:S02]  /*7150*/  SHF.R.U64 R13, R10, R8.reuse, R3.reuse ;  /* 0x000000080a0d7219 */ /* 0x190fe40000001203 */
[----:B------:R-:W-:-:S04]  /*7160*/  SHF.R.U32.HI R0, RZ, R8, R3 ;  /* 0x00000008ff007219 */ /* 0x000fc80000011603 */
[----:B------:R-:W4:Y:S01]  /*7170*/  LDC R24, c[0x0][0x600] ;  /* 0x00018000ff187b82 */ /* 0x000f220000000800 */
[-CC-:B---3--:R-:W-:Y:S02]  /*7180*/  SHF.R.U64 R15, R13, R11.reuse, R0.reuse ;  /* 0x0000000b0d0f7219 */ /* 0x188fe40000001200 */
[----:B------:R-:W-:-:S03]  /*7190*/  SHF.R.U32.HI R5, RZ, R11, R0 ;  /* 0x0000000bff057219 */ /* 0x000fc60000011600 */
[----:B------:R-:W-:Y:S02]  /*71a0*/  IMAD.MOV.U32 R4, RZ, RZ, R15 ;  /* 0x000000ffff047224 */ /* 0x000fe400078e000f */
[----:B------:R-:W3:Y:S01]  /*71b0*/  LDC R28, c[0x0][0x648] ;  /* 0x00019200ff1c7b82 */ /* 0x000ee20000000800 */
[----:B0-----:R-:W-:-:S07]  /*71c0*/  IMAD R25, R9, R7, R12 ;  /* 0x0000000709197224 */ /* 0x001fce00078e020c */
[----:B------:R-:W0:Y:S08]  /*71d0*/  LDC R29, c[0x0][0x638] ;  /* 0x00018e00ff1d7b82 */ /* 0x000e300000000800 */
[----:B------:R-:W0:Y:S01]  /*71e0*/  LDC R30, c[0x0][0x610] ;  /* 0x00018400ff1e7b82 */ /* 0x000e220000000800 */
[----:B-12-4-:R-:W-:Y:S05]  /*71f0*/  @!P0 BRA `(.L_x_159) ;  /* 0x0000000000288947 */ /* 0x016fea0003800000 */
[----:B------:R-:W1:Y:S02]  /*7200*/  LDC R0, c[0x0][0x64c] ;  /* 0x00019300ff007b82 */ /* 0x000e640000000800 */
[----:B-1----:R-:W-:-:S05]  /*7210*/  IADD3 R3, P0, R15, R0, RZ ;  /* 0x000000000f037210 */ /* 0x002fca0007f1e0ff */
        /* <DEDUP_REMOVED lines=8> */
.L_x_159:
[----:B------:R-:W-:Y:S01]  /*72a0*/  ISETP.NE.AND P0, PT, R2, 0x1, PT ;  /* 0x000000010200780c */ /* 0x000fe20003f05270 */
[----:B------:R-:W-:Y:S01]  /*72b0*/  IMAD.MOV R14, RZ, RZ, -R14 ;  /* 0x000000ffff0e7224 */ /* 0x000fe200078e0a0e */
[----:B---3--:R-:W-:Y:S01]  /*72c0*/  SHF.R.U64 R0, R4, R28, R5 ;  /* 0x0000001c04007219 */ /* 0x008fe20000001205 */
[----:B------:R-:W-:Y:S01]  /*72d0*/  VIADD R5, R24, 0xffffffff ;  /* 0xffffffff18057836 */ /* 0x000fe20000000000 */
[----:B------:R-:W-:-:S03]  /*72e0*/  LOP3.LUT R3, R13, R100, RZ, 0xc0, !PT ;  /* 0x000000640d037212 */ /* 0x000fc600078ec0ff */
[----:B------:R-:W-:Y:S01]  /*72f0*/  IMAD.MOV R4, RZ, RZ, -R0 ;  /* 0x000000ffff047224 */ /* 0x000fe200078e0a00 */
[----:B------:R-:W-:Y:S01]  /*7300*/  LOP3.LUT R10, R10, R5, RZ, 0xc0, !PT ;  /* 0x000000050a0a7212 */ /* 0x000fe200078ec0ff */
[----:B------:R-:W-:Y:S02]  /*7310*/  IMAD R0, R96, R0, R3 ;  /* 0x0000000060007224 */ /* 0x000fe400078e0203 */
[----:B0-----:R-:W-:Y:S02]  /*7320*/  IMAD R3, R4, R29, R15 ;  /* 0x0000001d04037224 */ /* 0x001fe400078e020f */
[----:B------:R-:W-:Y:S02]  /*7330*/  @P0 IMAD R25, R21, R14, R20 ;  /* 0x0000000e15190224 */ /* 0x000fe400078e0214 */
[----:B------:R-:W-:Y:S02]  /*7340*/  IMAD R5, R3, R24, R10 ;  /* 0x0000001803057224 */ /* 0x000fe400078e020a */
[----:B------:R-:W-:-:S02]  /*7350*/  IMAD R0, R0, R30, R25 ;  /* 0x0000001e00007224 */ /* 0x000fc400078e0219 */
[----:B------:R-:W-:-:S03]  /*7360*/  IMAD.MOV.U32 R4, RZ, RZ, 0x1 ;  /* 0x00000001ff047424 */ /* 0x000fc600078e00ff */
[----:B------:R-:W-:Y:S02]  /*7370*/  SEL R102, R5, R0, !P0 ;  /* 0x0000000005667207 */ /* 0x000fe40004000000 */
[----:B------:R-:W-:Y:S02]  /*7380*/  PRMT R3, R4, 0x7610, R3 ;  /* 0x0000761004037816 */ /* 0x000fe40000000003 */
[----:B------:R-:W-:-:S07]  /*7390*/  SEL R0, R0, R5, !P0 ;  /* 0x0000000500007207 */ /* 0x000fce0004000000 */
.L_x_157:
[----:B------:R-:W-:Y:S01]  /*73a0*/  LOP3.LUT P0, RZ, R3, 0xff, RZ, 0xc0, !PT ;  /* 0x000000ff03ff7812 */ /* 0x000fe2000780c0ff */
[----:B------:R-:W-:-:S12]  /*73b0*/  IMAD.MOV.U32 R109, RZ, RZ, R0 ;  /* 0x000000ffff6d7224 */ /* 0x000fd800078e0000 */
[----:B------:R-:W-:Y:S05]  /*73c0*/  @P0 BRA `(.L_x_160) ;  /* 0xffffffa000340947 */ /* 0x000fea000383ffff */
[----:B------:R-:W-:Y:S05]  /*73d0*/  EXIT ;  /* 0x000000000000794d */ /* 0x000fea0003800000 */
.L_x_7:
        /* <DEDUP_REMOVED lines=26> */
.L_x_162:
[----:B------:R-:W0:Y:S01]  /*7580*/  LDC.64 R28, c[0x0][0x640] ;  /* 0x00019000ff1c7b82 */ /* 0x000e220000000a00 */
[-CC-:B------:R-:W-:Y:S01]  /*7590*/  SHF.R.U64 R21, R14, R6.reuse, R15.reuse ;  /* 0x000000060e157219 */ /* 0x180fe2000000120f */
[----:B------:R-:W-:Y:S01]  /*75a0*/  IMAD.MOV.U32 R30, RZ, RZ, 0x1 ;  /* 0x00000001ff1e7424 */ /* 0x000fe200078e00ff */
[----:B------:R-:W-:Y:S02]  /*75b0*/  SHF.R.U32.HI R6, RZ, R6, R15 ;  /* 0x00000006ff067219 */ /* 0x000fe4000001160f */
[----:B------:R-:W-:-:S03]  /*75c0*/  IADD3 R13, P0, RZ, -R21, RZ ;  /* 0x80000015ff0d7210 */ /* 0x000fc60007f1e0ff */
[----:B------:R-:W1:Y:S02]  /*75d0*/  LDC R12, c[0x0][0x618] ;  /* 0x00018600ff0c7b82 */ /* 0x000e640000000800 */
[----:B------:R-:W-:-:S04]  /*75e0*/  IMAD.X R9, RZ, RZ, ~R6, P0 ;  /* 0x000000ffff097224 */ /* 0x000fc800000e0e06 */
[-C--:B------:R-:W-:Y:S02]  /*75f0*/  IMAD R6, R9, R24.reuse, RZ ;  /* 0x0000001809067224 */ /* 0x080fe400078e02ff */
[----:B------:R-:W2:Y:S01]  /*7600*/  LDC R14, c[0x0][0x608] ;  /* 0x00018200ff0e7b82 */ /* 0x000ea20000000800 */
[----:B------:R-:W-:-:S04]  /*7610*/  IMAD.WIDE.U32 R8, R13, R24, R16 ;  /* 0x000000180d087225 */ /* 0x000fc800078e0010 */
[----:B------:R-:W-:-:S03]  /*7620*/  IMAD R13, R13, R25, R6 ;  /* 0x000000190d0d7224 */ /* 0x000fc600078e0206 */
[----:B------:R-:W3:Y:S01]  /*7630*/  LDC R27, c[0x0][0x658] ;  /* 0x00019600ff1b7b82 */ /* 0x000ee20000000800 */
[----:B------:R-:W-:Y:S01]  /*7640*/  IMAD.IADD R9, R9, 0x1, R13 ;  /* 0x0000000109097824 */ /* 0x000fe200078e020d */
[----:B0-----:R-:W-:-:S04]  /*7650*/  ISETP.NE.U32.AND P0, PT, R28, RZ, PT ;  /* 0x000000ff1c00720c */ /* 0x001fc80003f05070 */
[----:B------:R-:W-:Y:S02]  /*7660*/  ISETP.NE.AND.EX P0, PT, R29, RZ, PT, P0 ;  /* 0x000000ff1d00720c */ /* 0x000fe40003f05300 */
[----:B------:R-:W0:Y:S01]  /*7670*/  LDC R22, c[0x0][0x600] ;  /* 0x00018000ff167b82 */ /* 0x000e220000000800 */
[-CC-:B-1----:R-:W-:Y:S01]  /*7680*/  SHF.R.U64 R10, R8, R12.reuse, R9.reuse ;  /* 0x0000000c080a7219 */ /* 0x182fe20000001209 */
[----:B------:R-:W-:Y:S01]  /*7690*/  IMAD.MOV.U32 R8, RZ, RZ, -0x1 ;  /* 0xffffffffff087424 */ /* 0x000fe200078e00ff */
[----:B------:R-:W-:-:S05]  /*76a0*/  SHF.R.U32.HI R9, RZ, R12, R9 ;  /* 0x0000000cff097219 */ /* 0x000fca0000011609 */
[----:B------:R-:W1:Y:S01]  /*76b0*/  LDC R24, c[0x0][0x648] ;  /* 0x00019200ff187b82 */ /* 0x000e620000000800 */
[-CC-:B--2---:R-:W-:Y:S02]  /*76c0*/  SHF.R.U64 R23, R10, R14.reuse, R9.reuse ;  /* 0x0000000e0a177219 */ /* 0x184fe40000001209 */
[----:B------:R-:W-:-:S05]  /*76d0*/  SHF.R.U32.HI R6, RZ, R14, R9 ;  /* 0x0000000eff067219 */ /* 0x000fca0000011609 */
[----:B------:R-:W2:Y:S01]  /*76e0*/  LDC R26, c[0x0][0x638] ;  /* 0x00018e00ff1a7b82 */ /* 0x000ea20000000800 */
[-C--:B---3--:R-:W-:Y:S02]  /*76f0*/  SHF.L.U32 R8, R8, R27.reuse, RZ ;  /* 0x0000001b08087219 */ /* 0x088fe400000006ff */
[-CC-:B------:R-:W-:Y:S02]  /*7700*/  SHF.R.U64 R25, R23, R27.reuse, R6.reuse ;  /* 0x0000001b17197219 */ /* 0x180fe40000001206 */
[----:B------:R-:W-:Y:S02]  /*7710*/  LOP3.LUT R32, RZ, R8, RZ, 0x33, !PT ;  /* 0x00000008ff207212 */ /* 0x000fe400078e33ff */
[----:B------:R-:W-:Y:S01]  /*7720*/  SHF.R.U32.HI R9, RZ, R27, R6 ;  /* 0x0000001bff097219 */ /* 0x000fe20000011606 */
[----:B------:R-:W3:Y:S01]  /*7730*/  LDC R31, c[0x0][0x610] ;  /* 0x00018400ff1f7b82 */ /* 0x000ee20000000800 */
[----:B------:R-:W-:Y:S01]  /*7740*/  IMAD.MOV.U32 R8, RZ, RZ, R25 ;  /* 0x000000ffff087224 */ /* 0x000fe200078e0019 */
[----:B------:R-:W-:Y:S06]  /*7750*/  @!P0 BRA `(.L_x_163) ;  /* 0x0000000000288947 */ /* 0x000fec0003800000 */
        /* <DEDUP_REMOVED lines=10> */
.L_x_163:
[----:B------:R-:W-:Y:S02]  /*7800*/  ISETP.NE.AND P0, PT, R2, 0x1, PT ;  /* 0x000000010200780c */ /* 0x000fe40003f05270 */
[----:B-1----:R-:W-:Y:S01]  /*7810*/  SHF.R.U64 R6, R8, R24, R9 ;  /* 0x0000001808067219 */ /* 0x002fe20000001209 */
[----:B0-----:R-:W-:Y:S01]  /*7820*/  VIADD R9, R22, 0xffffffff ;  /* 0xffffffff16097836 */ /* 0x001fe20000000000 */
[----:B------:R-:W-:Y:S02]  /*7830*/  SHF.L.U32 R30, R30, R27, RZ ;  /* 0x0000001b1e1e7219 */ /* 0x000fe400000006ff */
[----:B------:R-:W-:Y:S01]  /*7840*/  LOP3.LUT R5, R23, R32, RZ, 0xc0, !PT ;  /* 0x0000002017057212 */ /* 0x000fe200078ec0ff */
[----:B------:R-:W-:-:S04]  /*7850*/  IMAD.MOV R8, RZ, RZ, -R6 ;  /* 0x000000ffff087224 */ /* 0x000fc800078e0a06 */
[----:B------:R-:W-:Y:S01]  /*7860*/  IMAD R6, R30, R6, R5 ;  /* 0x000000061e067224 */ /* 0x000fe200078e0205 */
[----:B------:R-:W-:Y:S01]  /*7870*/  LOP3.LUT R5, R10, R9, RZ, 0xc0, !PT ;  /* 0x000000090a057212 */ /* 0x000fe200078ec0ff */
[----:B------:R-:W-:Y:S02]  /*7880*/  @P0 IMAD R3, R7, R20, R4 ;  /* 0x0000001407030224 */ /* 0x000fe400078e0204 */
[----:B--2---:R-:W-:Y:S02]  /*7890*/  IMAD R4, R8, R26, R25 ;  /* 0x0000001a08047224 */ /* 0x004fe400078e0219 */
[----:B---3--:R-:W-:Y:S02]  /*78a0*/  IMAD R3, R6, R31, R3 ;  /* 0x0000001f06037224 */ /* 0x008fe400078e0203 */
[----:B------:R-:W-:Y:S02]  /*78b0*/  IMAD R4, R4, R22, R5 ;  /* 0x0000001604047224 */ /* 0x000fe400078e0205 */
[----:B------:R-:W-:-:S02]  /*78c0*/  IMAD.MOV.U32 R8, RZ, RZ, 0x1 ;  /* 0x00000001ff087424 */ /* 0x000fc400078e00ff */
[----:B------:R-:W-:Y:S01]  /*78d0*/  IMAD.MOV.U32 R6, RZ, RZ, R21 ;  /* 0x000000ffff067224 */ /* 0x000fe200078e0015 */
[----:B------:R-:W-:Y:S02]  /*78e0*/  SEL R19, R4, R3, !P0 ;  /* 0x0000000304137207 */ /* 0x000fe40004000000 */
[----:B------:R-:W-:-:S07]  /*78f0*/  SEL R13, R3, R4, !P0 ;  /* 0x00000004030d7207 */ /* 0x000fce0004000000 */
.L_x_161:
[----:B------:R-:W-:-:S08]  /*7900*/  NOP ;  /* 0x0000000000007918 */ /* 0x000fd00000000000 */
[----:B------:R-:W0:-:S00]  /*7910*/  USETMAXREG.DEALLOC.CTAPOOL 0x28 ;  /* 0x00000028000079c8 */ /* 0x000e0000080e0500 */
[----:B0-----:R-:W-:-:S13]  /*7920*/  ISETP.NE.AND P0, PT, R0, RZ, PT ;  /* 0x000000ff0000720c */ /* 0x001fda0003f05270 */
[----:B------:R-:W-:Y:S05]  /*7930*/  @P0 EXIT ;  /* 0x000000000000094d */ /* 0x000fea0003800000 */
[----:B------:R-:W-:Y:S01]  /*7940*/  LOP3.LUT P0, RZ, R8, 0xff, RZ, 0xc0, !PT ;  /* 0x000000ff08ff7812 */ /* 0x000fe2000780c0ff */
[----:B------:R-:W-:Y:S02]  /*7950*/  IMAD.MOV.U32 R10, RZ, RZ, 0x1 ;  /* 0x00000001ff0a7424 */ /* 0x000fe400078e00ff */
[----:B------:R-:W-:-:S10]  /*7960*/  IMAD.MOV.U32 R9, RZ, RZ, RZ ;  /* 0x000000ffff097224 */ /* 0x000fd400078e00ff */
[----:B------:R-:W-:Y:S05]  /*7970*/  @!P0 BRA `(.L_x_164) ;  /* 0x0000000c006c8947 */ /* 0x000fea0003800000 */
[----:B------:R-:W0:Y:S01]  /*7980*/  LDC R0, c[0x0][0x28c] ;  /* 0x0000a300ff007b82 */ /* 0x000e220000000800 */
[----:B------:R-:W-:Y:S01]  /*7990*/  ULDC UR5, c[0x0][0x658] ;  /* 0x0001960000057ab9 */ /* 0x000fe20000000800 */
[----:B------:R-:W-:Y:S01]  /*79a0*/  UMOV UR10, 0xffffffff ;  /* 0xffffffff000a7882 */ /* 0x000fe20000000000 */
[----:B------:R-:W-:Y:S01]  /*79b0*/  UMOV UR11, 0x1 ;  /* 0x00000001000b7882 */ /* 0x000fe20000000000 */
[----:B------:R-:W-:Y:S01]  /*79c0*/  USHF.L.U32 UR10, UR10, UR5, URZ ;  /* 0x000000050a0a7299 */ /* 0x000fe2000800063f */
[----:B------:R-:W-:Y:S01]  /*79d0*/  BSSY B0, `(.L_x_164) ;  /* 0x00000d5000007945 */ /* 0x000fe20003800000 */
[----:B------:R-:W-:Y:S01]  /*79e0*/  LOP3.LUT R12, R18, 0x2, RZ, 0xfc, !PT ;  /* 0x00000002120c7812 */ /* 0x000fe200078efcff */
[----:B------:R-:W-:Y:S01]  /*79f0*/  IMAD.MOV.U32 R10, RZ, RZ, 0x1 ;  /* 0x00000001ff0a7424 */ /* 0x000fe200078e00ff */
[----:B------:R-:W1:Y:S01]  /*7a00*/  S2UR UR9, SR_CgaCtaId ;  /* 0x00000000000979c3 */ /* 0x000e620000008800 */
[----:B------:R-:W-:Y:S01]  /*7a10*/  ULOP3.LUT UR13, URZ, UR10, URZ, 0x33, !UPT ;  /* 0x0000000a3f0d7292 */ /* 0x000fe2000f8e333f */
[----:B------:R-:W-:Y:S01]  /*7a20*/  IMAD.MOV.U32 R9, RZ, RZ, RZ ;  /* 0x000000ffff097224 */ /* 0x000fe200078e00ff */
[----:B------:R-:W-:Y:S01]  /*7a30*/  ULDC UR4, c[0x0][0x600] ;  /* 0x0001800000047ab9 */ /* 0x000fe20000000800 */
[----:B------:R-:W-:Y:S01]  /*7a40*/  UMOV UR18, 0x5 ;  /* 0x0000000500127882 */ /* 0x000fe20000000000 */
[----:B------:R-:W-:-:S02]  /*7a50*/  UIADD3 UR4, UR4, -0x1, URZ ;  /* 0xffffffff04047890 */ /* 0x000fc4000fffe03f */
[----:B------:R-:W-:Y:S01]  /*7a60*/  USHF.L.U32 UR5, UR11, UR5, URZ ;  /* 0x000000050b057299 */ /* 0x000fe2000800063f */
[----:B------:R-:W-:Y:S01]  /*7a70*/  ULDC.64 UR24, c[0x0][0x198] ;  /* 0x0000660000187ab9 */ /* 0x000fe20000000a00 */
[----:B0-----:R-:W-:-:S05]  /*7a80*/  VIADD R0, R0, 0x1f ;  /* 0x0000001f00007836 */ /* 0x001fca0000000000 */
[----:B------:R-:W-:Y:S01]  /*7a90*/  SHF.R.S32.HI R3, RZ, 0x1f, R0 ;  /* 0x0000001fff037819 */ /* 0x000fe20000011400 */
[----:B-1----:R-:W-:-:S03]  /*7aa0*/  ULOP3.LUT UR8, UR9, 0x1, URZ, 0xc0, !UPT ;  /* 0x0000000109087892 */ /* 0x002fc6000f8ec03f */
[----:B------:R-:W-:Y:S01]  /*7ab0*/  LEA.HI R3, R3, R0, RZ, 0x5 ;  /* 0x0000000003037211 */ /* 0x000fe200078f28ff */
[----:B------:R-:W-:Y:S01]  /*7ac0*/  USHF.R.U32.HI UR26, URZ, 0x1, UR9 ;  /* 0x000000013f1a7899 */ /* 0x000fe20008011609 */
[----:B------:R-:W-:Y:S01]  /*7ad0*/  IMAD.MOV.U32 R0, RZ, RZ, 0x1 ;  /* 0x00000001ff007424 */ /* 0x000fe200078e00ff */
[----:B------:R-:W-:Y:S01]  /*7ae0*/  USHF.L.U32 UR6, UR9, 0x5, URZ ;  /* 0x0000000509067899 */ /* 0x000fe2000800063f */
[--C-:B------:R-:W-:Y:S01]  /*7af0*/  SHF.R.S32.HI R8, RZ, 0x5, R3.reuse ;  /* 0x00000005ff087819 */ /* 0x100fe20000011403 */
[----:B------:R-:W-:Y:S02]  /*7b00*/  USHF.L.U32 UR7, UR9, 0xa, URZ ;  /* 0x0000000a09077899 */ /* 0x000fe4000800063f */
[----:B------:R-:W-:Y:S01]  /*7b10*/  ULOP3.LUT UR9, UR9, 0xfffffffe, URZ, 0xc0, !UPT ;  /* 0xfffffffe09097892 */ /* 0x000fe2000f8ec03f */
[----:B------:R-:W-:Y:S01]  /*7b20*/  PRMT R3, R0, 0x7610, R3 ;  /* 0x0000761000037816 */ /* 0x000fe20000000003 */
[----:B------:R-:W-:Y:S01]  /*7b30*/  UISETP.GT.U32.AND UP0, UPT, UR8, 0xffff, UPT ;  /* 0x0000ffff0800788c */ /* 0x000fe2000bf04070 */
[----:B------:R-:W-:Y:S01]  /*7b40*/  VIADD R0, R8, 0x1 ;  /* 0x0000000108007836 */ /* 0x000fe20000000000 */
[----:B------:R-:W-:-:S02]  /*7b50*/  USHF.L.U32 UR10, UR11, UR9, URZ ;  /* 0x000000090b0a7299 */ /* 0x000fc4000800063f */
[----:B------:R-:W-:Y:S02]  /*7b60*/  ULOP3.LUT UR9, UR9, 0x1, URZ, 0xfc, !UPT ;  /* 0x0000000109097892 */ /* 0x000fe4000f8efc3f */
[----:B------:R-:W-:Y:S02]  /*7b70*/  USEL UR8, UR8, 0xffff, !UP0 ;  /* 0x0000ffff08087887 */ /* 0x000fe4000c000000 */
[----:B------:R-:W-:Y:S02]  /*7b80*/  USHF.L.U32 UR9, UR11, UR9, URZ ;  /* 0x000000090b097299 */ /* 0x000fe4000800063f */
[----:B------:R-:W-:Y:S02]  /*7b90*/  ULOP3.LUT UR8, UR8, 0xffff, URZ, 0xc0, !UPT ;  /* 0x0000ffff08087892 */ /* 0x000fe4000f8ec03f */
[----:B------:R-:W-:Y:S02]  /*7ba0*/  ULOP3.LUT UR6, UR6, 0x20, URZ, 0xc0, !UPT ;  /* 0x0000002006067892 */ /* 0x000fe4000f8ec03f */
[----:B------:R-:W-:-:S02]  /*7bb0*/  ULOP3.LUT UR7, UR7, 0x400, URZ, 0xc0, !UPT ;  /* 0x0000040007077892 */ /* 0x000fc4000f8ec03f */
[----:B------:R-:W-:Y:S02]  /*7bc0*/  ULOP3.LUT UR19, UR10, UR9, URZ, 0xfc, !UPT ;  /* 0x000000090a137292 */ /* 0x000fe4000f8efc3f */
[----:B------:R-:W-:-:S12]  /*7bd0*/  USHF.L.U32 UR18, UR18, UR8, URZ ;  /* 0x0000000812127299 */ /* 0x000fd8000800063f */
.L_x_175:
[----:B------:R-:W-:-:S03]  /*7be0*/  UMOV UR8, 0xffffffff ;  /* 0xffffffff00087882 */ /* 0x000fc60000000000 */
[----:B------:R-:W-:Y:S05]  /*7bf0*/  BRA.DIV UR8, `(.L_x_165) ;  /* 0x0000000e08b47947 */ /* 0x000fea000b800000 */
[----:B------:R-:W-:-:S13]  /*7c00*/  ELECT P6, URZ, PT ;  /* 0x00000000003f782f */ /* 0x000fda00038c0000 */
.L_x_186:
[----:B------:R-:W0:Y:S01]  /*7c10*/  LDC R4, c[0x0][0x28c] ;  /* 0x0000a300ff047b82 */ /* 0x000e220000000800 */
[----:B------:R-:W-:Y:S01]  /*7c20*/  BSSY B1, `(.L_x_166) ;  /* 0x000003c000017945 */ /* 0x000fe20003800000 */
[----:B0-----:R-:W-:-:S13]  /*7c30*/  ISETP.LT.OR P6, PT, R4, 0x1, !P6 ;  /* 0x000000010400780c */ /* 0x001fda00077c1670 */
[----:B------:R-:W-:Y:S05]  /*7c40*/  @P6 BRA `(.L_x_167) ;  /* 0x0000000000e46947 */ /* 0x000fea0003800000 */
[----:B------:R-:W-:Y:S01]  /*7c50*/  LEA R13, R13, UR26, 0x1 ;  /* 0x0000001a0d0d7c11 */ /* 0x000fe2000f8e08ff */
[----:B------:R-:W-:Y:S01]  /*7c60*/  IMAD.MOV.U32 R21, RZ, RZ, RZ ;  /* 0x000000ffff157224 */ /* 0x000fe200078e00ff */
[----:B------:R-:W-:Y:S01]  /*7c70*/  LEA R19, R19, UR6, 0x6 ;  /* 0x0000000613137c11 */ /* 0x000fe2000f8e30ff */
[----:B------:R-:W-:Y:S02]  /*7c80*/  IMAD.MOV.U32 R4, RZ, RZ, R0 ;  /* 0x000000ffff047224 */ /* 0x000fe400078e0000 */
[----:B------:R-:W-:Y:S02]  /*7c90*/  IMAD.MOV.U32 R5, RZ, RZ, R10 ;  /* 0x000000ffff057224 */ /* 0x000fe400078e000a */
[----:B------:R-:W-:Y:S02]  /*7ca0*/  IMAD.MOV.U32 R7, RZ, RZ, R9 ;  /* 0x000000ffff077224 */ /* 0x000fe400078e0009 */
[----:B------:R-:W-:-:S07]  /*7cb0*/  IMAD.SHL.U32 R15, R13, 0x80, RZ ;  /* 0x000000800d0f7824 */ /* 0x000fce00078e00ff */
.L_x_170:
[----:B------:R-:W0:Y:S01]  /*7cc0*/  S2R R14, SR_CgaCtaId ;  /* 0x00000000000e7919 */ /* 0x000e220000008800 */
[----:B------:R-:W-:Y:S02]  /*7cd0*/  MOV R13, 0x400 ;  /* 0x00000400000d7802 */ /* 0x000fe40000000f00 */
[----:B------:R-:W-:Y:S02]  /*7ce0*/  ISETP.NE.AND P1, PT, R11, RZ, PT ;  /* 0x000000ff0b00720c */ /* 0x000fe40003f25270 */
[----:B0-----:R-:W-:Y:S02]  /*7cf0*/  LEA R22, R14, R13, 0x18 ;  /* 0x0000000d0e167211 */ /* 0x001fe400078ec0ff */
[----:B------:R-:W-:-:S09]  /*7d00*/  SHF.L.U32 R13, R5, 0x1f, RZ ;  /* 0x0000001f050d7819 */ /* 0x000fd200000006ff */
[----:B------:R-:W0:Y:S01]  /*7d10*/  @!P1 LDC R14, c[0x0][0x500] ;  /* 0x00014000ff0e9b82 */ /* 0x000e220000000800 */
[----:B------:R-:W-:-:S04]  /*7d20*/  IMAD R20, R7, 0x8, R22 ;  /* 0x0000000807147824 */ /* 0x000fc800078e0216 */
[----:B------:R-:W1:Y:S02]  /*7d30*/  SYNCS.PHASECHK.TRANS64.TRYWAIT P0, [R20+URZ+0x20], R13 ;  /* 0x0000200d140075a7 */ /* 0x000e64000800017f */
[----:B-1----:R-:W-:Y:S05]  /*7d40*/  @!P0 BRA `(.L_x_168) ;  /* 0x0000000c00808947 */ /* 0x002fea0003800000 */
.L_x_187:
[----:B-1----:R-:W-:Y:S01]  /*7d50*/  PRMT R13, R12, 0x9910, RZ ;  /* 0x000099100c0d7816 */ /* 0x002fe200000000ff */
[----:B0-----:R0:W-:Y:S03]  /*7d60*/  @!P1 SYNCS.ARRIVE.TRANS64 RZ, [R20+URZ], R14 ;  /* 0x0000000e14ff99a7 */ /* 0x0011e6000800003f */
[----:B------:R-:W-:-:S13]  /*7d70*/  ISETP.NE.AND P0, PT, R13, 0x2, PT ;  /* 0x000000020d00780c */ /* 0x000fda0003f05270 */
[----:B0-----:R-:W-:Y:S05]  /*7d80*/  @P0 BRA `(.L_x_169) ;  /* 0x0000000000040947 */ /* 0x001fea0003800000 */
[----:B------:R-:W-:Y:S01]  /*7d90*/  BPT.TRAP 0x1 ;  /* 0x000000040000795c */ /* 0x000fe20000300000 */
.L_x_169:
[----:B------:R-:W-:Y:S01]  /*7da0*/  LEA R13, R7, UR26, 0x1 ;  /* 0x0000001a070d7c11 */ /* 0x000fe2000f8e08ff */
[----:B------:R-:W-:Y:S01]  /*7db0*/  VIADD R4, R4, 0xffffffff ;  /* 0xffffffff04047836 */ /* 0x000fe20000000000 */
[----:B------:R-:W-:Y:S01]  /*7dc0*/  R2UR UR22, R15 ;  /* 0x000000000f1672ca */ /* 0x000fe200000e0000 */
[----:B------:R-:W-:Y:S01]  /*7dd0*/  UIADD3 UR14, UP0, UR24, 0xf0, URZ ;  /* 0x000000f0180e7890 */ /* 0x000fe2000ff1e03f */
[----:B------:R-:W-:Y:S01]  /*7de0*/  R2UR UR9, R20 ;  /* 0x00000000140972ca */ /* 0x000fe200000e0000 */
[----:B------:R-:W-:Y:S01]  /*7df0*/  IMAD.SHL.U32 R13, R13, 0x1000, RZ ;  /* 0x000010000d0d7824 */ /* 0x000fe200078e00ff */
[----:B------:R-:W-:Y:S01]  /*7e00*/  R2UR UR10, R21 ;  /* 0x00000000150a72ca */ /* 0x000fe200000e0000 */
[----:B------:R-:W-:Y:S01]  /*7e10*/  UIADD3 UR28, UP1, UR24, 0x1f0, URZ ;  /* 0x000001f0181c7890 */ /* 0x000fe2000ff3e03f */
[----:B------:R-:W-:Y:S01]  /*7e20*/  R2UR UR12, R6 ;  /* 0x00000000060c72ca */ /* 0x000fe200000e0000 */
[--C-:B------:R-:W-:Y:S01]  /*7e30*/  IMAD R14, R13, 0x2, R22.reuse ;  /* 0x000000020d0e7824 */ /* 0x100fe200078e0216 */
[----:B------:R-:W-:Y:S01]  /*7e40*/  LEA R13, R7, UR7, 0xb ;  /* 0x00000007070d7c11 */ /* 0x000fe2000f8e58ff */
[----:B------:R-:W-:Y:S01]  /*7e50*/  UIADD3.X UR15, URZ, UR25, URZ, UP0, !UPT ;  /* 0x000000193f0f7290 */ /* 0x000fe200087fe43f */
[----:B------:R-:W-:Y:S01]  /*7e60*/  R2UR UR23, R19 ;  /* 0x00000000131772ca */ /* 0x000fe200000e0000 */
[----:B------:R-:W-:Y:S01]  /*7e70*/  UPRMT UR20, URZ, 0x5410, UR18 ;  /* 0x000054103f147896 */ /* 0x000fe20008000012 */
[----:B------:R-:W-:Y:S01]  /*7e80*/  R2UR UR8, R14 ;  /* 0x000000000e0872ca */ /* 0x000fe200000e0000 */
[----:B------:R-:W-:Y:S01]  /*7e90*/  IMAD R13, R13, 0x2, R22 ;  /* 0x000000020d0d7824 */ /* 0x000fe200078e0216 */
[----:B------:R-:W-:Y:S01]  /*7ea0*/  ISETP.GT.AND P1, PT, R4, 0x1, PT ;  /* 0x000000010400780c */ /* 0x000fe20003f24270 */
[----:B------:R-:W-:Y:S01]  /*7eb0*/  VIADD R7, R7, 0x1 ;  /* 0x0000000107077836 */ /* 0x000fe20000000000 */
[----:B------:R-:W-:Y:S01]  /*7ec0*/  UPRMT UR27, URZ, 0x5410, UR19 ;  /* 0x000054103f1b7896 */ /* 0x000fe20008000013 */
[----:B------:R-:W-:Y:S01]  /*7ed0*/  VIADD R21, R21, 0x20 ;  /* 0x0000002015157836 */ /* 0x000fe20000000000 */
[----:B------:R-:W-:Y:S01]  /*7ee0*/  R2UR UR11, R13 ;  /* 0x000000000d0b72ca */ /* 0x000fe200000e0000 */
[----:B------:R-:W-:Y:S01]  /*7ef0*/  UIADD3.X UR29, URZ, UR25, URZ, UP1, !UPT ;  /* 0x000000193f1d7290 */ /* 0x000fe20008ffe43f */
[----:B------:R-:W-:Y:S01]  /*7f00*/  ISETP.NE.AND P0, PT, R7, 0x4, PT ;  /* 0x000000040700780c */ /* 0x000fe20003f05270 */
[----:B------:R-:W-:Y:S01]  /*7f10*/  UMOV UR16, 0x0 ;  /* 0x0000000000107882 */ /* 0x000fe20000000000 */
[----:B------:R-:W-:-:S02]  /*7f20*/  UMOV UR17, 0x10000000 ;  /* 0x1000000000117882 */ /* 0x000fc40000000000 */
[----:B------:R-:W-:Y:S01]  /*7f30*/  SEL R14, RZ, 0x1, P0 ;  /* 0x00000001ff0e7807 */ /* 0x000fe20000000000 */
[----:B------:R-:W-:Y:S01]  /*7f40*/  UIADD3 UR8, UR8, 0x100, URZ ;  /* 0x0000010008087890 */ /* 0x000fe2000fffe03f */
[----:B------:R-:W-:Y:S02]  /*7f50*/  SEL R7, R7, RZ, P0 ;  /* 0x000000ff07077207 */ /* 0x000fe40000000000 */
[----:B------:R-:W-:-:S03]  /*7f60*/  LOP3.LUT R5, R5, R14, RZ, 0x3c, !PT ;  /* 0x0000000e05057212 */ /* 0x000fc600078e3cff */
[----:B------:R-:W-:-:S03]  /*7f70*/  UIADD3 UR21, UR11, 0x10100, URZ ;  /* 0x000101000b157890 */ /* 0x000fc6000fffe03f */
[----:B------:R-:W-:Y:S02]  /*7f80*/  UMOV UR11, UR22 ;  /* 0x00000016000b7c82 */ /* 0x000fe40008000000 */
[----:B------:R0:W-:Y:S02]  /*7f90*/  UTMALDG.3D.MULTICAST [UR8], [UR14], UR20, desc[UR16] ;  /* 0x000010080e0073b4 */ /* 0x0001e40008011814 */
[----:B0-----:R-:W-:Y:S01]  /*7fa0*/  UMOV UR8, UR21 ;  /* 0x0000001500087c82 */ /* 0x001fe20008000000 */
[----:B------:R-:W-:Y:S02]  /*7fb0*/  UMOV UR11, UR23 ;  /* 0x00000017000b7c82 */ /* 0x000fe40008000000 */
[----:B------:R0:W-:Y:S02]  /*7fc0*/  UTMALDG.3D.MULTICAST [UR8], [UR28], UR27, desc[UR16] ;  /* 0x000010081c0073b4 */ /* 0x0001e4000801181b */
[----:B0-----:R-:W-:Y:S05]  /*7fd0*/  @P1 BRA `(.L_x_170) ;  /* 0xfffffffc00381947 */ /* 0x001fea000383ffff */
.L_x_167:
[----:B------:R-:W-:Y:S05]  /*7fe0*/  BSYNC B1 ;  /* 0x0000000000017941 */ /* 0x000fea0003800000 */
.L_x_166:
[----:B------:R-:W-:Y:S01]  /*7ff0*/  LOP3.LUT P1, RZ, R3, 0xff, RZ, 0xc0, !PT ;  /* 0x000000ff03ff7812 */ /* 0x000fe2000782c0ff */
[----:B------:R-:W-:Y:S01]  /*8000*/  IMAD.IADD R9, R8, 0x1, R9 ;  /* 0x0000000108097824 */ /* 0x000fe200078e0209 */
[----:B------:R-:W-:Y:S01]  /*8010*/  IADD3 R16, P2, R16, UR36, RZ ;  /* 0x0000002410107c10 */ /* 0x000fe2000ff5e0ff */
[----:B------:R-:W-:Y:S01]  /*8020*/  ULDC.64 UR8, c[0x0][0x650] ;  /* 0x0001940000087ab9 */ /* 0x000fe20000000a00 */
[----:B------:R-:W-:Y:S01]  /*8030*/  BSSY B1, `(.L_x_171) ;  /* 0x000006c000017945 */ /* 0x000fe20003800000 */
[----:B------:R-:W-:Y:S01]  /*8040*/  IMAD.MOV.U32 R13, RZ, RZ, -0x1 ;  /* 0xffffffffff0d7424 */ /* 0x000fe200078e00ff */
[----:B------:R-:W-:Y:S01]  /*8050*/  SHF.R.U32.HI R3, RZ, 0x2, R9 ;  /* 0x00000002ff037819 */ /* 0x000fe20000011609 */
[----:B------:R-:W-:Y:S01]  /*8060*/  IMAD.MOV.U32 R19, RZ, RZ, -0x1 ;  /* 0xffffffffff137424 */ /* 0x000fe200078e00ff */
[----:B------:R-:W-:Y:S01]  /*8070*/  ISETP.GT.U32.AND P0, PT, R9, 0x3, PT ;  /* 0x000000030900780c */ /* 0x000fe20003f04070 */
[----:B------:R-:W-:Y:S01]  /*8080*/  IMAD.MOV.U32 R6, RZ, RZ, -0x1 ;  /* 0xffffffffff067424 */ /* 0x000fe200078e00ff */
[----:B------:R-:W-:-:S02]  /*8090*/  LOP3.LUT R3, R3, 0x1, RZ, 0xc0, !PT ;  /* 0x0000000103037812 */ /* 0x000fc400078ec0ff */
[----:B------:R-:W-:Y:S01]  /*80a0*/  ISETP.LT.U32.AND P0, PT, R8, 0x4, P0 ;  /* 0x000000040800780c */ /* 0x000fe20000701070 */
[----:B------:R-:W0:Y:S01]  /*80b0*/  @P1 S2R R5, SR_CgaCtaId ;  /* 0x0000000000051919 */ /* 0x000e220000008800 */
[----:B------:R-:W-:Y:S02]  /*80c0*/  @P1 MOV R4, 0x400 ;  /* 0x0000040000041802 */ /* 0x000fe40000000f00 */
[----:B------:R-:W-:Y:S02]  /*80d0*/  IADD3.X R17, R17, UR42, RZ, P2, !PT ;  /* 0x0000002a11117c10 */ /* 0x000fe400097fe4ff */
[----:B------:R-:W-:Y:S02]  /*80e0*/  ISETP.GE.U32.AND P2, PT, R16, UR8, PT ;  /* 0x0000000810007c0c */ /* 0x000fe4000bf46070 */
[----:B------:R-:W-:Y:S02]  /*80f0*/  LOP3.LUT R9, R9, 0x3, RZ, 0xc0, !PT ;  /* 0x0000000309097812 */ /* 0x000fe400078ec0ff */
[----:B0-----:R-:W-:-:S04]  /*8100*/  @P1 LEA R4, R5, R4, 0x18 ;  /* 0x0000000405041211 */ /* 0x001fc800078ec0ff */
[----:B------:R0:W-:Y:S01]  /*8110*/  @P1 SYNCS.ARRIVE.TRANS64.A1T0 RZ, [R4+URZ+0x58], RZ ;  /* 0x000058ff04ff19a7 */ /* 0x0001e2000810003f */
[----:B------:R-:W-:Y:S02]  /*8120*/  ISETP.NE.U32.AND P1, PT, R3, 0x1, PT ;  /* 0x000000010300780c */ /* 0x000fe40003f25070 */
[----:B------:R-:W-:Y:S02]  /*8130*/  SEL R3, RZ, 0x1, !P0 ;  /* 0x00000001ff037807 */ /* 0x000fe40004000000 */
[----:B------:R-:W-:Y:S02]  /*8140*/  ISETP.GE.U32.AND.EX P0, PT, R17, UR9, PT, P2 ;  /* 0x0000000911007c0c */ /* 0x000fe4000bf06120 */
[----:B------:R-:W-:-:S04]  /*8150*/  ISETP.GT.U32.AND P1, PT, R8, 0x3, !P1 ;  /* 0x000000030800780c */ /* 0x000fc80004f24070 */
[----:B0-----:R-:W-:-:S04]  /*8160*/  SEL R4, RZ, 0x1, !P1 ;  /* 0x00000001ff047807 */ /* 0x001fc80004800000 */
[--C-:B------:R-:W-:Y:S02]  /*8170*/  LOP3.LUT R10, R4, R10, R3.reuse, 0x96, !PT ;  /* 0x0000000a040a7212 */ /* 0x100fe400078e9603 */
[----:B------:R-:W-:Y:S02]  /*8180*/  PRMT R4, RZ, 0x7610, R4 ;  /* 0x00007610ff047816 */ /* 0x000fe40000000004 */
[----:B------:R-:W-:Y:S01]  /*8190*/  PRMT R3, RZ, 0x7610, R3 ;  /* 0x00007610ff037816 */ /* 0x000fe20000000003 */
[----:B------:R-:W-:Y:S06]  /*81a0*/  @P0 BRA `(.L_x_172) ;  /* 0x0000000400500947 */ /* 0x000fec0003800000 */
[----:B------:R-:W0:Y:S01]  /*81b0*/  S2R R15, SR_CTAID.X ;  /* 0x00000000000f7919 */ /* 0x000e220000002500 */
[----:B------:R-:W-:Y:S01]  /*81c0*/  ULDC.64 UR8, c[0x0][0x628] ;  /* 0x00018a0000087ab9 */ /* 0x000fe20000000a00 */
[----:B------:R-:W1:Y:S01]  /*81d0*/  LDC R20, c[0x0][0x144] ;  /* 0x00005100ff147b82 */ /* 0x000e620000000800 */
[----:B------:R-:W-:Y:S01]  /*81e0*/  ISETP.NE.U32.AND P0, PT, RZ, UR8, PT ;  /* 0x00000008ff007c0c */ /* 0x000fe2000bf05070 */
[----:B------:R-:W2:Y:S01]  /*81f0*/  S2R R13, SR_CTAID.Y ;  /* 0x00000000000d7919 */ /* 0x000ea20000002600 */
[----:B------:R-:W-:Y:S01]  /*8200*/  ULDC UR10, c[0x0][0x150] ;  /* 0x00005400000a7ab9 */ /* 0x000fe20000000800 */
[----:B------:R-:W-:Y:S01]  /*8210*/  ULDC UR11, c[0x0][0x630] ;  /* 0x00018c00000b7ab9 */ /* 0x000fe20000000800 */
[----:B------:R-:W-:Y:S01]  /*8220*/  ISETP.NE.AND.EX P0, PT, RZ, UR9, PT, P0 ;  /* 0x00000009ff007c0c */ /* 0x000fe2000bf05300 */
[----:B------:R-:W-:Y:S01]  /*8230*/  IMAD.MOV.U32 R4, RZ, RZ, R16 ;  /* 0x000000ffff047224 */ /* 0x000fe200078e0010 */
[----:B0-----:R-:W-:-:S05]  /*8240*/  I2FP.F32.U32 R5, R15 ;  /* 0x0000000f00057245 */ /* 0x001fca0000201000 */
[----:B------:R-:W-:Y:S01]  /*8250*/  FMUL R21, R5, UR10 ;  /* 0x0000000a05157c20 */ /* 0x000fe20008400000 */
[----:B------:R-:W-:-:S05]  /*8260*/  IMAD.MOV.U32 R5, RZ, RZ, R17 ;  /* 0x000000ffff057224 */ /* 0x000fca00078e0011 */
[----:B--2---:R-:W-:Y:S05]  /*8270*/  @!P0 BRA `(.L_x_173) ;  /* 0x0000000000288947 */ /* 0x004fea0003800000 */
[----:B------:R-:W-:Y:S02]  /*8280*/  ULDC UR10, c[0x0][0x634] ;  /* 0x00018d00000a7ab9 */ /* 0x000fe40000000800 */
[----:B------:R-:W-:-:S05]  /*8290*/  IADD3 R5, P0, R16, UR10, RZ ;  /* 0x0000000a10057c10 */ /* 0x000fca000ff1e0ff */
[----:B------:R-:W-:-:S04]  /*82a0*/  IMAD.X R19, RZ, RZ, R17, P0 ;  /* 0x000000ffff137224 */ /* 0x000fc800000e0611 */
[----:B------:R-:W-:-:S04]  /*82b0*/  IMAD.WIDE.U32 R6, R19, UR8, RZ ;  /* 0x0000000813067c25 */ /* 0x000fc8000f8e00ff */
[----:B------:R-:W-:-:S04]  /*82c0*/  IMAD.WIDE.U32 R6, P0, R5, UR9, R6 ;  /* 0x0000000905067c25 */ /* 0x000fc8000f800006 */
[----:B------:R-:W-:-:S04]  /*82d0*/  IMAD.WIDE.U32 R4, R5, UR8, RZ ;  /* 0x0000000805047c25 */ /* 0x000fc8000f8e00ff */
[----:B------:R-:W-:Y:S01]  /*82e0*/  IMAD.MOV.U32 R4, RZ, RZ, R7 ;  /* 0x000000ffff047224 */ /* 0x000fe200078e0007 */
[----:B------:R-:W-:Y:S01]  /*82f0*/  IADD3 RZ, P1, R5, R6, RZ ;  /* 0x0000000605ff7210 */ /* 0x000fe20007f3e0ff */
[----:B------:R-:W-:-:S04]  /*8300*/  IMAD.X R5, RZ, RZ, RZ, P0 ;  /* 0x000000ffff057224 */ /* 0x000fc800000e06ff */
[----:B------:R-:W-:-:S08]  /*8310*/  IMAD.WIDE.U32.X R4, R19, UR9, R4, P1 ;  /* 0x0000000913047c25 */ /* 0x000fd000088e0404 */
.L_x_173:
[--C-:B------:R-:W-:Y:S01]  /*8320*/  SHF.R.U64 R14, R4, UR11, R5.reuse ;  /* 0x0000000b040e7c19 */ /* 0x100fe20008001205 */
[----:B------:R-:W0:Y:S01]  /*8330*/  F2I.U32.TRUNC.NTZ R21, R21 ;  /* 0x0000001500157305 */ /* 0x000e22000020f000 */
[----:B------:R-:W-:Y:S01]  /*8340*/  SHF.R.U32.HI R4, RZ, UR11, R5 ;  /* 0x0000000bff047c19 */ /* 0x000fe20008011605 */
[----:B------:R-:W-:Y:S01]  /*8350*/  ULDC.64 UR8, c[0x0][0x620] ;  /* 0x0001880000087ab9 */ /* 0x000fe20000000a00 */
[----:B------:R-:W-:Y:S01]  /*8360*/  IADD3 R7, P0, RZ, -R14, RZ ;  /* 0x8000000eff077210 */ /* 0x000fe20007f1e0ff */
[----:B------:R-:W-:Y:S01]  /*8370*/  ULDC.64 UR10, c[0x0][0x640] ;  /* 0x00019000000a7ab9 */ /* 0x000fe20000000a00 */
[----:B------:R-:W2:Y:S03]  /*8380*/  LDC R22, c[0x0][0x148] ;  /* 0x00005200ff167b82 */ /* 0x000ea60000000800 */
[----:B------:R-:W-:Y:S01]  /*8390*/  IMAD.X R4, RZ, RZ, ~R4, P0 ;  /* 0x000000ffff047224 */ /* 0x000fe200000e0e04 */
[----:B------:R-:W-:-:S03]  /*83a0*/  ISETP.NE.U32.AND P0, PT, RZ, UR10, PT ;  /* 0x0000000aff007c0c */ /* 0x000fc6000bf05070 */
[----:B------:R-:W-:Y:S01]  /*83b0*/  IMAD R6, R4, UR8, RZ ;  /* 0x0000000804067c24 */ /* 0x000fe2000f8e02ff */
[----:B------:R-:W-:Y:S01]  /*83c0*/  ISETP.NE.AND.EX P0, PT, RZ, UR11, PT, P0 ;  /* 0x0000000bff007c0c */ /* 0x000fe2000bf05300 */
[----:B------:R-:W-:Y:S01]  /*83d0*/  IMAD.WIDE.U32 R4, R7, UR8, R16 ;  /* 0x0000000807047c25 */ /* 0x000fe2000f8e0010 */
[----:B------:R-:W-:-:S03]  /*83e0*/  ULDC UR8, c[0x0][0x618] ;  /* 0x0001860000087ab9 */ /* 0x000fc60000000800 */
[----:B------:R-:W-:Y:S01]  /*83f0*/  IMAD R7, R7, UR9, R6 ;  /* 0x0000000907077c24 */ /* 0x000fe2000f8e0206 */
[----:B------:R-:W-:Y:S01]  /*8400*/  ULDC UR9, c[0x0][0x154] ;  /* 0x0000550000097ab9 */ /* 0x000fe20000000800 */
[----:B0-----:R-:W-:Y:S02]  /*8410*/  IMAD.MOV R6, RZ, RZ, -R21 ;  /* 0x000000ffff067224 */ /* 0x001fe400078e0a15 */
[----:B------:R-:W-:Y:S02]  /*8420*/  IMAD.IADD R5, R5, 0x1, R7 ;  /* 0x0000000105057824 */ /* 0x000fe400078e0207 */
[----:B-1----:R-:W-:Y:S01]  /*8430*/  IMAD R15, R20, R6, R15 ;  /* 0x00000006140f7224 */ /* 0x002fe200078e020f */
[----:B------:R-:W-:Y:S02]  /*8440*/  I2FP.F32.U32 R6, R13 ;  /* 0x0000000d00067245 */ /* 0x000fe40000201000 */
[--C-:B------:R-:W-:Y:S02]  /*8450*/  SHF.R.U64 R19, R4, UR8, R5.reuse ;  /* 0x0000000804137c19 */ /* 0x100fe40008001205 */
[----:B------:R-:W-:Y:S01]  /*8460*/  SHF.R.U32.HI R4, RZ, UR8, R5 ;  /* 0x00000008ff047c19 */ /* 0x000fe20008011605 */
[----:B------:R-:W-:Y:S01]  /*8470*/  FMUL R6, R6, UR9 ;  /* 0x0000000906067c20 */ /* 0x000fe20008400000 */
[----:B------:R-:W-:-:S02]  /*8480*/  ULDC UR8, c[0x0][0x608] ;  /* 0x0001820000087ab9 */ /* 0x000fc40000000800 */
[--C-:B------:R-:W-:Y:S01]  /*8490*/  SHF.R.U64 R21, R19, UR8, R4.reuse ;  /* 0x0000000813157c19 */ /* 0x100fe20008001204 */
[----:B------:R0:W1:Y:S01]  /*84a0*/  F2I.U32.TRUNC.NTZ R24, R6 ;  /* 0x0000000600187305 */ /* 0x000062000020f000 */
[----:B------:R-:W-:Y:S01]  /*84b0*/  SHF.R.U32.HI R4, RZ, UR8, R4 ;  /* 0x00000008ff047c19 */ /* 0x000fe20008011604 */
[----:B------:R-:W-:-:S03]  /*84c0*/  ULDC UR8, c[0x0][0x658] ;  /* 0x0001960000087ab9 */ /* 0x000fc60000000800 */
[--C-:B------:R-:W-:Y:S02]  /*84d0*/  SHF.R.U64 R20, R21, UR8, R4.reuse ;  /* 0x0000000815147c19 */ /* 0x100fe40008001204 */
[----:B------:R-:W-:-:S03]  /*84e0*/  SHF.R.U32.HI R23, RZ, UR8, R4 ;  /* 0x00000008ff177c19 */ /* 0x000fc60008011604 */
[----:B------:R-:W-:Y:S02]  /*84f0*/  IMAD.MOV.U32 R4, RZ, RZ, R20 ;  /* 0x000000ffff047224 */ /* 0x000fe400078e0014 */
[----:B------:R-:W-:Y:S01]  /*8500*/  IMAD.MOV.U32 R5, RZ, RZ, R23 ;  /* 0x000000ffff057224 */ /* 0x000fe200078e0017 */
[----:B0-----:R-:W-:Y:S06]  /*8510*/  @!P0 BRA `(.L_x_174) ;  /* 0x0000000000288947 */ /* 0x001fec0003800000 */
        /* <DEDUP_REMOVED lines=10> */
.L_x_174:
[----:B------:R-:W-:Y:S01]  /*85c0*/  ISETP.NE.AND P0, PT, R2, 0x1, PT ;  /* 0x000000010200780c */ /* 0x000fe20003f05270 */
[----:B------:R-:W-:Y:S01]  /*85d0*/  ULDC UR8, c[0x0][0x648] ;  /* 0x0001920000087ab9 */ /* 0x000fe20000000800 */
[----:B------:R-:W-:Y:S01]  /*85e0*/  LOP3.LUT R21, R21, UR13, RZ, 0xc0, !PT ;  /* 0x0000000d15157c12 */ /* 0x000fe2000f8ec0ff */
[----:B-1----:R-:W-:Y:S01]  /*85f0*/  IMAD.MOV R24, RZ, RZ, -R24 ;  /* 0x000000ffff187224 */ /* 0x002fe200078e0a18 */
[----:B------:R-:W-:Y:S01]  /*8600*/  SHF.R.U64 R4, R4, UR8, R5 ;  /* 0x0000000804047c19 */ /* 0x000fe20008001205 */
[----:B------:R-:W-:Y:S01]  /*8610*/  ULDC UR8, c[0x0][0x638] ;  /* 0x00018e0000087ab9 */ /* 0x000fe20000000800 */
[----:B------:R-:W-:Y:S01]  /*8620*/  LOP3.LUT R19, R19, UR4, RZ, 0xc0, !PT ;  /* 0x0000000413137c12 */ /* 0x000fe2000f8ec0ff */
[----:B------:R-:W-:Y:S01]  /*8630*/  ULDC UR9, c[0x0][0x610] ;  /* 0x0001840000097ab9 */ /* 0x000fe20000000800 */
[----:B------:R-:W-:Y:S02]  /*8640*/  IMAD.MOV.U32 R6, RZ, RZ, R14 ;  /* 0x000000ffff067224 */ /* 0x000fe400078e000e */
[----:B------:R-:W-:-:S02]  /*8650*/  IMAD.MOV R5, RZ, RZ, -R4 ;  /* 0x000000ffff057224 */ /* 0x000fc400078e0a04 */
[----:B------:R-:W-:Y:S02]  /*8660*/  IMAD R4, R4, UR5, R21 ;  /* 0x0000000504047c24 */ /* 0x000fe4000f8e0215 */
[----:B--2---:R-:W-:Y:S02]  /*8670*/  @P0 IMAD R15, R22, R24, R13 ;  /* 0x00000018160f0224 */ /* 0x004fe400078e020d */
[----:B------:R-:W-:Y:S01]  /*8680*/  IMAD R20, R5, UR8, R20 ;  /* 0x0000000805147c24 */ /* 0x000fe2000f8e0214 */
[----:B------:R-:W-:Y:S01]  /*8690*/  ULDC UR8, c[0x0][0x600] ;  /* 0x0001800000087ab9 */ /* 0x000fe20000000800 */
[----:B------:R-:W-:Y:S02]  /*86a0*/  IMAD R15, R4, UR9, R15 ;  /* 0x00000009040f7c24 */ /* 0x000fe4000f8e020f */
[----:B------:R-:W-:Y:S02]  /*86b0*/  IMAD R20, R20, UR8, R19 ;  /* 0x0000000814147c24 */ /* 0x000fe4000f8e0213 */
[----:B------:R-:W-:-:S03]  /*86c0*/  IMAD.MOV.U32 R4, RZ, RZ, 0x1 ;  /* 0x00000001ff047424 */ /* 0x000fc600078e00ff */
[----:B------:R-:W-:Y:S02]  /*86d0*/  SEL R19, R20, R15, !P0 ;  /* 0x0000000f14137207 */ /* 0x000fe40004000000 */
[----:B------:R-:W-:-:S07]  /*86e0*/  SEL R13, R15, R20, !P0 ;  /* 0x000000140f0d7207 */ /* 0x000fce0004000000 */
.L_x_172:
[----:B------:R-:W-:Y:S05]  /*86f0*/  BSYNC B1 ;  /* 0x0000000000017941 */ /* 0x000fea0003800000 */
.L_x_171:
[----:B------:R-:W-:-:S13]  /*8700*/  LOP3.LUT P0, RZ, R4, 0xff, RZ, 0xc0, !PT ;  /* 0x000000ff04ff7812 */ /* 0x000fda000780c0ff */
[----:B------:R-:W-:Y:S05]  /*8710*/  @P0 BRA `(.L_x_175) ;  /* 0xfffffff400300947 */ /* 0x000fea000383ffff */
[----:B------:R-:W-:Y:S05]  /*8720*/  BSYNC B0 ;  /* 0x0000000000007941 */ /* 0x000fea0003800000 */
.L_x_164:
[----:B------:R-:W-:-:S03]  /*8730*/  UMOV UR8, 0xffffffff ;  /* 0xffffffff00087882 */ /* 0x000fc60000000000 */
[----:B------:R-:W-:Y:S05]  /*8740*/  BRA.DIV UR8, `(.L_x_176) ;  /* 0x0000000608147947 */ /* 0x000fea000b800000 */
[----:B------:R-:W-:-:S13]  /*8750*/  ELECT P6, URZ, PT ;  /* 0x00000000003f782f */ /* 0x000fda00038c0000 */
.L_x_190:
[----:B------:R-:W-:Y:S04]  /*8760*/  BSSY B0, `(.L_x_177) ;  /* 0x000002b000007945 */ /* 0x000fe80003800000 */
[----:B------:R-:W-:Y:S05]  /*8770*/  @!P6 BRA `(.L_x_178) ;  /* 0x0000000000a4e947 */ /* 0x000fea0003800000 */
[----:B------:R-:W-:-:S04]  /*8780*/  LOP3.LUT R18, R18, 0x2, RZ, 0xfc, !PT ;  /* 0x0000000212127812 */ /* 0x000fc800078efcff */
[----:B------:R-:W-:-:S13]  /*8790*/  ISETP.NE.AND P0, PT, R18, 0x3, PT ;  /* 0x000000031200780c */ /* 0x000fda0003f05270 */
[----:B------:R-:W-:Y:S05]  /*87a0*/  @!P0 BRA `(.L_x_179) ;  /* 0x0000000000048947 */ /* 0x000fea0003800000 */
[----:B------:R-:W-:Y:S01]  /*87b0*/  BPT.TRAP 0x1 ;  /* 0x000000040000795c */ /* 0x000fe20000300000 */
.L_x_179:
[----:B------:R-:W0:Y:S01]  /*87c0*/  S2R R3, SR_CgaCtaId ;  /* 0x0000000000037919 */ /* 0x000e220000008800 */
[----:B------:R-:W-:Y:S02]  /*87d0*/  MOV R0, 0x400 ;  /* 0x0000040000007802 */ /* 0x000fe40000000f00 */
[----:B------:R-:W-:Y:S02]  /*87e0*/  SHF.L.U32 R2, R10, 0x1f, RZ ;  /* 0x0000001f0a027819 */ /* 0x000fe400000006ff */
[----:B0-----:R-:W-:-:S05]  /*87f0*/  LEA R0, R3, R0, 0x18 ;  /* 0x0000000003007211 */ /* 0x001fca00078ec0ff */
[----:B------:R-:W-:-:S04]  /*8800*/  VIADD R0, R0, 0x20 ;  /* 0x0000002000007836 */ /* 0x000fc80000000000 */
[C---:B------:R-:W-:Y:S02]  /*8810*/  IMAD R5, R9.reuse, 0x8, R0 ;  /* 0x0000000809057824 */ /* 0x040fe400078e0200 */
[----:B------:R-:W-:Y:S02]  /*8820*/  VIADD R9, R9, 0x1 ;  /* 0x0000000109097836 */ /* 0x000fe40000000000 */
[----:B------:R-:W0:Y:S03]  /*8830*/  SYNCS.PHASECHK.TRANS64.TRYWAIT P0, [R5+URZ], R2 ;  /* 0x00000002050075a7 */ /* 0x000e26000800017f */
[----:B------:R-:W-:-:S04]  /*8840*/  ISETP.NE.AND P1, PT, R9, 0x4, PT ;  /* 0x000000040900780c */ /* 0x000fc80003f25270 */
[----:B------:R-:W-:Y:S02]  /*8850*/  SEL R3, RZ, 0x1, P1 ;  /* 0x00000001ff037807 */ /* 0x000fe40000800000 */
[----:B------:R-:W-:Y:S02]  /*8860*/  SEL R9, R9, RZ, P1 ;  /* 0x000000ff09097207 */ /* 0x000fe40000800000 */
[----:B------:R-:W-:-:S03]  /*8870*/  LOP3.LUT R10, R10, R3, RZ, 0x3c, !PT ;  /* 0x000000030a0a7212 */ /* 0x000fc600078e3cff */
[----:B------:R-:W-:Y:S01]  /*8880*/  IMAD R7, R9, 0x8, R0 ;  /* 0x0000000809077824 */ /* 0x000fe200078e0200 */
[----:B------:R-:W-:Y:S01]  /*8890*/  SHF.L.U32 R4, R10, 0x1f, RZ ;  /* 0x0000001f0a047819 */ /* 0x000fe200000006ff */
[----:B0-----:R-:W-:Y:S06]  /*88a0*/  @!P0 BRA `(.L_x_180) ;  /* 0x0000000000dc8947 */ /* 0x001fec0003800000 */
.L_x_191:
[----:B------:R-:W1:Y:S01]  /*88b0*/  SYNCS.PHASECHK.TRANS64.TRYWAIT P0, [R7+URZ], R4 ;  /* 0x00000004070075a7 */ /* 0x000e62000800017f */
[----:B0-----:R-:W-:-:S05]  /*88c0*/  VIADD R2, R9, 0x1 ;  /* 0x0000000109027836 */ /* 0x001fca0000000000 */
[----:B------:R-:W-:-:S04]  /*88d0*/  ISETP.NE.AND P1, PT, R2, 0x4, PT ;  /* 0x000000040200780c */ /* 0x000fc80003f25270 */
[----:B------:R-:W-:Y:S02]  /*88e0*/  SEL R3, RZ, 0x1, P1 ;  /* 0x00000001ff037807 */ /* 0x000fe40000800000 */
[----:B------:R-:W-:Y:S02]  /*88f0*/  SEL R9, R2, RZ, P1 ;  /* 0x000000ff02097207 */ /* 0x000fe40000800000 */
[----:B------:R-:W-:-:S03]  /*8900*/  LOP3.LUT R11, R10, R3, RZ, 0x3c, !PT ;  /* 0x000000030a0b7212 */ /* 0x000fc600078e3cff */
[----:B------:R-:W-:Y:S01]  /*8910*/  IMAD R6, R9, 0x8, R0 ;  /* 0x0000000809067824 */ /* 0x000fe200078e0200 */
[----:B------:R-:W-:Y:S01]  /*8920*/  SHF.L.U32 R5, R11, 0x1f, RZ ;  /* 0x0000001f0b057819 */ /* 0x000fe200000006ff */
[----:B-1----:R-:W-:Y:S06]  /*8930*/  @!P0 BRA `(.L_x_181) ;  /* 0x0000000000cc8947 */ /* 0x002fec0003800000 */
.L_x_192:
[----:B------:R-:W1:Y:S01]  /*8940*/  SYNCS.PHASECHK.TRANS64.TRYWAIT P0, [R6+URZ], R5 ;  /* 0x00000005060075a7 */ /* 0x000e62000800017f */
[----:B------:R-:W-:-:S05]  /*8950*/  VIADD R2, R9, 0x1 ;  /* 0x0000000109027836 */ /* 0x000fca0000000000 */
[----:B------:R-:W-:-:S04]  /*8960*/  ISETP.NE.AND P1, PT, R2, 0x4, PT ;  /* 0x000000040200780c */ /* 0x000fc80003f25270 */
[----:B0-----:R-:W-:Y:S02]  /*8970*/  SEL R4, RZ, 0x1, P1 ;  /* 0x00000001ff047807 */ /* 0x001fe40000800000 */
[----:B------:R-:W-:Y:S02]  /*8980*/  SEL R3, R2, RZ, P1 ;  /* 0x000000ff02037207 */ /* 0x000fe40000800000 */
[----:B------:R-:W-:Y:S01]  /*8990*/  LOP3.LUT R4, R11, R4, RZ, 0x3c, !PT ;  /* 0x000000040b047212 */ /* 0x000fe200078e3cff */
[----:B-1----:R-:W-:Y:S06]  /*89a0*/  @!P0 BRA `(.L_x_182) ;  /* 0x0000000000c48947 */ /* 0x002fec0003800000 */
.L_x_193:
[----:B------:R-:W-:Y:S01]  /*89b0*/  IMAD R3, R3, 0x8, R0 ;  /* 0x0000000803037824 */ /* 0x000fe200078e0200 */
[----:B------:R-:W-:-:S07]  /*89c0*/  SHF.L.U32 R0, R4, 0x1f, RZ ;  /* 0x0000001f04007819 */ /* 0x000fce00000006ff */
.L_x_183:
[----:B-1----:R1:W2:Y:S02]  /*89d0*/  SYNCS.PHASECHK.TRANS64.TRYWAIT P0, [R3+URZ], R0 ;  /* 0x00000000030075a7 */ /* 0x0022a4000800017f */
[----:B--2---:R-:W-:Y:S05]  /*89e0*/  @!P0 NANOSLEEP.SYNCS 0x989680 ;  /* 0x009896800000895d */ /* 0x004fea0003900000 */
[----:B------:R-:W2:Y:S02]  /*89f0*/  @!P0 SYNCS.PHASECHK.TRANS64 P0, [R3+URZ], R0 ;  /* 0x00000000030085a7 */ /* 0x000ea4000800007f */
[----:B--2---:R-:W-:Y:S05]  /*8a00*/  @!P0 BRA `(.L_x_183) ;  /* 0xfffffffc00f08947 */ /* 0x004fea000383ffff */
.L_x_178:
[----:B------:R-:W-:Y:S05]  /*8a10*/  BSYNC B0 ;  /* 0x0000000000007941 */ /* 0x000fea0003800000 */
.L_x_177:
[----:B------:R-:W-:Y:S05]  /*8a20*/  EXIT ;  /* 0x000000000000794d */ /* 0x000fea0003800000 */
.L_x_21:
[----:B-1----:R1:W2:Y:S02]  /*8a30*/  SYNCS.PHASECHK.TRANS64.TRYWAIT P1, [R3+URZ], R0 ;  /* 0x00000000030075a7 */ /* 0x0022a4000802017f */
[----:B--2---:R-:W-:Y:S05]  /*8a40*/  @!P1 NANOSLEEP.SYNCS 0x989680 ;  /* 0x009896800000995d */ /* 0x004fea0003900000 */
[----:B------:R-:W2:Y:S02]  /*8a50*/  @!P1 SYNCS.PHASECHK.TRANS64 P1, [R3+URZ], R0 ;  /* 0x00000000030095a7 */ /* 0x000ea4000802007f */
[----:B--2---:R-:W-:Y:S05]  /*8a60*/  @!P1 BRA `(.L_x_21) ;  /* 0xfffffffc00f09947 */ /* 0x004fea000383ffff */
[----:B------:R-:W-:Y:S05]  /*8a70*/  BRA `(.L_x_20) ;  /* 0xffffff8c00547947 */ /* 0x000fea000383ffff */
.L_x_26:
[----:B-1----:R1:W2:Y:S02]  /*8a80*/  SYNCS.PHASECHK.TRANS64.TRYWAIT P1, [R5+URZ], R4 ;  /* 0x00000004050075a7 */ /* 0x0022a4000802017f */
[----:B--2---:R-:W-:Y:S05]  /*8a90*/  @!P1 NANOSLEEP.SYNCS 0x989680 ;  /* 0x009896800000995d */ /* 0x004fea0003900000 */
[----:B------:R-:W2:Y:S02]  /*8aa0*/  @!P1 SYNCS.PHASECHK.TRANS64 P1, [R5+URZ], R4 ;  /* 0x00000004050095a7 */ /* 0x000ea4000802007f */
[----:B--2---:R-:W-:Y:S05]  /*8ab0*/  @!P1 BRA `(.L_x_26) ;  /* 0xfffffffc00f09947 */ /* 0x004fea000383ffff */
[----:B------:R-:W-:Y:S05]  /*8ac0*/  BRA `(.L_x_25) ;  /* 0xffffff9000287947 */ /* 0x000fea000383ffff */
.L_x_165:
[----:B------:R-:W-:Y:S01]  /*8ad0*/  BSSY B1, `(.L_x_184) ;  /* 0x0000006000017945 */ /* 0x000fe20003800000 */
[----:B------:R-:W-:-:S07]  /*8ae0*/  IMAD.MOV.U32 R15, RZ, RZ, -0x1 ;  /* 0xffffffffff0f7424 */ /* 0x000fce00078e00ff */
[----:B------:R-:W-:Y:S05]  /*8af0*/  WARPSYNC.COLLECTIVE R15, `(.L_x_185) ;  /* 0x000000000f0c7348 */ /* 0x000fea0003c00000 */
[----:B------:R-:W-:Y:S02]  /*8b00*/  ELECT P6, UR62, PT ;  /* 0x00000000003e782f */ /* 0x000fe400038c0000 */
[----:B------:R-:W-:Y:S01]  /*8b10*/  MOV R14, UR62 ;  /* 0x0000003e000e7c02 */ /* 0x000fe20008000f00 */
[----:B------:R-:W-:Y:S10]  /*8b20*/  ENDCOLLECTIVE ;  /* 0x000000000000791b */ /* 0x000ff40003800000 */
.L_x_185:
[----:B------:R-:W-:Y:S05]  /*8b30*/  BSYNC B1 ;  /* 0x0000000000017941 */ /* 0x000fea0003800000 */
.L_x_184:
[----:B------:R-:W-:Y:S05]  /*8b40*/  BRA `(.L_x_186) ;  /* 0xfffffff000307947 */ /* 0x000fea000383ffff */
.L_x_168:
[----:B-1----:R1:W2:Y:S02]  /*8b50*/  SYNCS.PHASECHK.TRANS64.TRYWAIT P0, [R20+URZ+0x20], R13 ;  /* 0x0000200d140075a7 */ /* 0x0022a4000800017f */
[----:B--2---:R-:W-:Y:S05]  /*8b60*/  @!P0 NANOSLEEP.SYNCS 0x989680 ;  /* 0x009896800000895d */ /* 0x004fea0003900000 */
[----:B------:R-:W2:Y:S02]  /*8b70*/  @!P0 SYNCS.PHASECHK.TRANS64 P0, [R20+URZ+0x20], R13 ;  /* 0x0000200d140085a7 */ /* 0x000ea4000800007f */
[----:B--2---:R-:W-:Y:S05]  /*8b80*/  @!P0 BRA `(.L_x_168) ;  /* 0xfffffffc00f08947 */ /* 0x004fea000383ffff */
[----:B------:R-:W-:Y:S05]  /*8b90*/  BRA `(.L_x_187) ;  /* 0xfffffff0006c7947 */ /* 0x000fea000383ffff */
.L_x_176:
[----:B------:R-:W-:Y:S01]  /*8ba0*/  BSSY B0, `(.L_x_188) ;  /* 0x0000006000007945 */ /* 0x000fe20003800000 */
[----:B------:R-:W-:-:S07]  /*8bb0*/  IMAD.MOV.U32 R15, RZ, RZ, -0x1 ;  /* 0xffffffffff0f7424 */ /* 0x000fce00078e00ff */
[----:B------:R-:W-:Y:S05]  /*8bc0*/  WARPSYNC.COLLECTIVE R15, `(.L_x_189) ;  /* 0x000000000f0c7348 */ /* 0x000fea0003c00000 */
[----:B------:R-:W-:Y:S02]  /*8bd0*/  ELECT P6, UR62, PT ;  /* 0x00000000003e782f */ /* 0x000fe400038c0000 */
[----:B------:R-:W-:Y:S01]  /*8be0*/  MOV R14, UR62 ;  /* 0x0000003e000e7c02 */ /* 0x000fe20008000f00 */
[----:B------:R-:W-:Y:S10]  /*8bf0*/  ENDCOLLECTIVE ;  /* 0x000000000000791b */ /* 0x000ff40003800000 */
.L_x_189:
[----:B------:R-:W-:Y:S05]  /*8c00*/  BSYNC B0 ;  /* 0x0000000000007941 */ /* 0x000fea0003800000 */
.L_x_188:
[----:B------:R-:W-:Y:S05]  /*8c10*/  BRA `(.L_x_190) ;  /* 0xfffffff800d07947 */ /* 0x000fea000383ffff */
.L_x_180:
[----:B0-----:R0:W1:Y:S02]  /*8c20*/  SYNCS.PHASECHK.TRANS64.TRYWAIT P0, [R5+URZ], R2 ;  /* 0x00000002050075a7 */ /* 0x001064000800017f */
[----:B-1----:R-:W-:Y:S05]  /*8c30*/  @!P0 NANOSLEEP.SYNCS 0x989680 ;  /* 0x009896800000895d */ /* 0x002fea0003900000 */
[----:B------:R-:W1:Y:S02]  /*8c40*/  @!P0 SYNCS.PHASECHK.TRANS64 P0, [R5+URZ], R2 ;  /* 0x00000002050085a7 */ /* 0x000e64000800007f */
[----:B-1----:R-:W-:Y:S05]  /*8c50*/  @!P0 BRA `(.L_x_180) ;  /* 0xfffffffc00f08947 */ /* 0x002fea000383ffff */
[----:B------:R-:W-:Y:S05]  /*8c60*/  BRA `(.L_x_191) ;  /* 0xfffffffc00107947 */ /* 0x000fea000383ffff */
.L_x_181:
[----:B0-----:R0:W1:Y:S02]  /*8c70*/  SYNCS.PHASECHK.TRANS64.TRYWAIT P0, [R7+URZ], R4 ;  /* 0x00000004070075a7 */ /* 0x001064000800017f */
[----:B-1----:R-:W-:Y:S05]  /*8c80*/  @!P0 NANOSLEEP.SYNCS 0x989680 ;  /* 0x009896800000895d */ /* 0x002fea0003900000 */
[----:B------:R-:W1:Y:S02]  /*8c90*/  @!P0 SYNCS.PHASECHK.TRANS64 P0, [R7+URZ], R4 ;  /* 0x00000004070085a7 */ /* 0x000e64000800007f */
[----:B-1----:R-:W-:Y:S05]  /*8ca0*/  @!P0 BRA `(.L_x_181) ;  /* 0xfffffffc00f08947 */ /* 0x002fea000383ffff */
[----:B------:R-:W-:Y:S05]  /*8cb0*/  BRA `(.L_x_192) ;  /* 0xfffffffc00207947 */ /* 0x000fea000383ffff */
.L_x_182:
[----:B0-----:R0:W1:Y:S02]  /*8cc0*/  SYNCS.PHASECHK.TRANS64.TRYWAIT P0, [R6+URZ], R5 ;  /* 0x00000005060075a7 */ /* 0x001064000800017f */
[----:B-1----:R-:W-:Y:S05]  /*8cd0*/  @!P0 NANOSLEEP.SYNCS 0x989680 ;  /* 0x009896800000895d */ /* 0x002fea0003900000 */
[----:B------:R-:W1:Y:S02]  /*8ce0*/  @!P0 SYNCS.PHASECHK.TRANS64 P0, [R6+URZ], R5 ;  /* 0x00000005060085a7 */ /* 0x000e64000800007f */
[----:B-1----:R-:W-:Y:S05]  /*8cf0*/  @!P0 BRA `(.L_x_182) ;  /* 0xfffffffc00f08947 */ /* 0x002fea000383ffff */
[----:B------:R-:W-:Y:S05]  /*8d00*/  BRA `(.L_x_193) ;  /* 0xfffffffc00287947 */ /* 0x000fea000383ffff */
.L_x_194:
[----:B------:R-:W-:-:S00]  /*8d10*/  BRA `(.L_x_194) ;  /* 0xfffffffc00fc7947 */ /* 0x000fc0000383ffff */
[----:B------:R-:W-:-:S00]  /*8d20*/  NOP ;  /* 0x0000000000007918 */ /* 0x000fc00000000000 */
        /* <DEDUP_REMOVED lines=13> */
.L_x_195:


//--------------------- .nv.global.init           --------------------------
	.section	.nv.global.init,"aw",@progbits
.nv.global.init:
	.type		$str$22,@object
	.size		$str$22,($str$23 - $str$22)
$str$22:
        /*0000*/ 	.byte	0x6b, 0x5f, 0x74, 0x69, 0x6c, 0x65, 0x5f, 0x63, 0x6f, 0x75, 0x6e, 0x74, 0x20, 0x3e, 0x3d, 0x20
        /*0010*/ 	.byte	0x31, 0x00
	.type		$str$23,@object
	.size		$str$23,(__unnamed_1 - $str$23)
$str$23:
        /*0012*/ 	.byte	0x2f, 0x74, 0x6d, 0x70, 0x2f, 0x63, 0x75, 0x74, 0x6c, 0x61, 0x73, 0x73, 0x5f, 0x73, 0x77, 0x65
        /*0022*/ 	.byte	0x65, 0x70, 0x5f, 0x73, 0x72, 0x63, 0x2f, 0x69, 0x6e, 0x63, 0x6c, 0x75, 0x64, 0x65, 0x2f, 0x63
        /*0032*/ 	.byte	0x75, 0x74, 0x6c, 0x61, 0x73, 0x73, 0x2f, 0x67, 0x65, 0x6d, 0x6d, 0x2f, 0x63, 0x6f, 0x6c, 0x6c
        /*0042*/ 	.byte	0x65, 0x63, 0x74, 0x69, 0x76, 0x65, 0x2f, 0x73, 0x6d, 0x39, 0x30, 0x5f, 0x6d, 0x6d, 0x61, 0x5f
        /*0052*/ 	.byte	0x74, 0x6d, 0x61, 0x5f, 0x67, 0x6d, 0x6d, 0x61, 0x5f, 0x73, 0x73, 0x5f, 0x77, 0x61, 0x72, 0x70
        /*0062*/ 	.byte	0x73, 0x70, 0x65, 0x63, 0x69, 0x61, 0x6c, 0x69, 0x7a, 0x65, 0x64, 0x2e, 0x68, 0x70, 0x70, 0x00
	.type		__unnamed_1,@object
	.size		__unnamed_1,(.L_0 - __unnamed_1)
__unnamed_1:
        /*0072*/ 	.byte	0x76, 0x6f, 0x69, 0x64, 0x20, 0x63, 0x75, 0x74, 0x6c, 0x61, 0x73, 0x73, 0x3a, 0x3a, 0x67, 0x65
        /* <DEDUP_REMOVED lines=181> */
        /*0bd2*/ 	.byte	0x6e, 0x74, 0x69, 0x74, 0x79, 0x5d, 0x00
.L_0:


//--------------------- .nv.shared._ZN7cutlass13device_kernelINS_4gemm6kernel13GemmUniversalIN4cute5tupleIJiiiiEEENS1_10collective13CollectiveMmaINS1_34MainloopSm90TmaGmmaWarpSpecializedILi4ENS5_IJNS4_1CILi2EEESB_NSA_ILi1EEEEEENS1_35KernelTmaWarpSpecializedCooperativeEEENS5_IJNSA_ILi256EEENSA_ILi64EEENSA_ILi32EEEEEENS_10bfloat16_tENS5_IJlSC_lEEESK_SL_NS4_8TiledMMAINS4_8MMA_AtomIJNS4_4SM904GMMA27MMA_64x64x16_F32BF16BF16_SSILNSP_5MajorE0ELSR_0ELNSP_7ScaleInE1ELSS_1EEEEEENS4_6LayoutINS5_IJSB_SC_SC_EEENS5_IJSC_NSA_ILi0EEESX_EEEEENS5_IJNS4_10UnderscoreES10_S10_EEEEENS4_23SM90_TMA_LOAD_MULTICASTENS4_14ComposedLayoutINS4_7SwizzleILi2ELi4ELi3EEENS4_18smem_ptr_flag_bitsILi16EEENSV_INS5_IJNSA_ILi8EEESI_EEENS5_IJSI_SC_EEEEEEEvNS4_8identityES13_S1D_vS1E_EENS_8epilogue10collective6detail29Sm90TmaWarpSpecializedAdapterINS1H_15DefaultEpilogueISK_SL_SL_NS1G_6thread17LinearCombinationISK_Li1EffLNS1L_9ScaleType4KindE0ELNS_15FloatRoundStyleE2ESK_EENS1_15EpilogueDefaultEEEEEvvEEEEvNT_6ParamsE --------------------------
	.section	.nv.shared._ZN7cutlass13device_kernelINS_4gemm6kernel13GemmUniversalIN4cute5tupleIJiiiiEEENS1_10collective13CollectiveMmaINS1_34MainloopSm90TmaGmmaWarpSpecializedILi4ENS5_IJNS4_1CILi2EEESB_NSA_ILi1EEEEEENS1_35KernelTmaWarpSpecializedCooperativeEEENS5_IJNSA_ILi256EEENSA_ILi64EEENSA_ILi32EEEEEENS_10bfloat16_tENS5_IJlSC_lEEESK_SL_NS4_8TiledMMAINS4_8MMA_AtomIJNS4_4SM904GMMA27MMA_64x64x16_F32BF16BF16_SSILNSP_5MajorE0ELSR_0ELNSP_7ScaleInE1ELSS_1EEEEEENS4_6LayoutINS5_IJSB_SC_SC_EEENS5_IJSC_NSA_ILi0EEESX_EEEEENS5_IJNS4_10UnderscoreES10_S10_EEEEENS4_23SM90_TMA_LOAD_MULTICASTENS4_14ComposedLayoutINS4_7SwizzleILi2ELi4ELi3EEENS4_18smem_ptr_flag_bitsILi16EEENSV_INS5_IJNSA_ILi8EEESI_EEENS5_IJSI_SC_EEEEEEEvNS4_8identityES13_S1D_vS1E_EENS_8epilogue10collective6detail29Sm90TmaWarpSpecializedAdapterINS1H_15DefaultEpilogueISK_SL_SL_NS1G_6thread17LinearCombinationISK_Li1EffLNS1L_9ScaleType4KindE0ELNS_15FloatRoundStyleE2ESK_EENS1_15EpilogueDefaultEEEEEvvEEEEvNT_6ParamsE,"aw",@nobits
	.sectionflags	@""
	.align	16
	.zero		1024


//--------------------- .nv.shared.reserved.0     --------------------------
	.section	.nv.shared.reserved.0,"aw",@nobits
	.weak		__nv_reservedSMEM_offset_0_alias
	.size		__nv_reservedSMEM_offset_0_alias, 0, 0
	.other		__nv_reservedSMEM_offset_0_alias,@"STO_CUDA_RESERVED_SHARED STV_DEFAULT"
__nv_reservedSMEM_offset_0_alias:
	.zero		0


//--------------------- .nv.global                --------------------------
	.section	.nv.global,"aw",@nobits
.nv.global:
	.type		_ZN39_INTERNAL_9129213b_4_k_cu_6db8d253_36994cute1_E,@object
	.size		_ZN39_INTERNAL_9129213b_4_k_cu_6db8d253_36994cute1_E,(_ZN39_INTERNAL_9129213b_4_k_cu_6db8d253_36994cuda3std3__45__cpo6cbeginE - _ZN39_INTERNAL_9129213b_4_k_cu_6db8d253_36994cute1_E)
_ZN39_INTERNAL_9129213b_4_k_cu_6db8d253_36994cute1_E:
	.zero		1
	.type		_ZN39_INTERNAL_9129213b_4_k_cu_6db8d253_36994cuda3std3__45__cpo6cbeginE,@object
	.size		_ZN39_INTERNAL_9129213b_4_k_cu_6db8d253_36994cuda3std3__45__cpo6cbeginE,(_ZN39_INTERNAL_9129213b_4_k_cu_6db8d253_36994cuda3std3__48in_placeE - _ZN39_INTERNAL_9129213b_4_k_cu_6db8d253_36994cuda3std3__45__cpo6cbeginE)
_ZN39_INTERNAL_9129213b_4_k_cu_6db8d253_36994cuda3std3__45__cpo6cbeginE:
	.zero		1
	.type		_ZN39_INTERNAL_9129213b_4_k_cu_6db8d253_36994cuda3std3__48in_placeE,@object
	.size		_ZN39_INTERNAL_9129213b_4_k_cu_6db8d253_36994cuda3std3__48in_placeE,(_ZN39_INTERNAL_9129213b_4_k_cu_6db8d253_36994cuda3std6ranges3__45__cpo9iter_moveE - _ZN39_INTERNAL_9129213b_4_k_cu_6db8d253_36994cuda3std3__48in_placeE)
_ZN39_INTERNAL_9129213b_4_k_cu_6db8d253_36994cuda3std3__48in_placeE:
	.zero		1
	.type		_ZN39_INTERNAL_9129213b_4_k_cu_6db8d253_36994cuda3std6ranges3__45__cpo9iter_moveE,@object
	.size		_ZN39_INTERNAL_9129213b_4_k_cu_6db8d253_36994cuda3std6ranges3__45__cpo9iter_moveE,(_ZN39_INTERNAL_9129213b_4_k_cu_6db8d253_36994cuda3std3__45__cpo5beginE - _ZN39_INTERNAL_9129213b_4_k_cu_6db8d253_36994cuda3std6ranges3__45__cpo9iter_moveE)
_ZN39_INTERNAL_9129213b_4_k_cu_6db8d253_36994cuda3std6ranges3__45__cpo9iter_moveE:
	.zero		1
	.type		_ZN39_INTERNAL_9129213b_4_k_cu_6db8d253_36994cuda3std3__45__cpo5beginE,@object
	.size		_ZN39_INTERNAL_9129213b_4_k_cu_6db8d253_36994cuda3std3__45__cpo5beginE,(_ZN39_INTERNAL_9129213b_4_k_cu_6db8d253_36994cuda3std3__441_GLOBAL__N__9129213b_4_k_cu_6db8d253_36996ignoreE - _ZN39_INTERNAL_9129213b_4_k_cu_6db8d253_36994cuda3std3__45__cpo5beginE)
_ZN39_INTERNAL_9129213b_4_k_cu_6db8d253_36994cuda3std3__45__cpo5beginE:
	.zero		1
	.type		_ZN39_INTERNAL_9129213b_4_k_cu_6db8d253_36994cuda3std3__441_GLOBAL__N__9129213b_4_k_cu_6db8d253_36996ignoreE,@object
	.size		_ZN39_INTERNAL_9129213b_4_k_cu_6db8d253_36994cuda3std3__441_GLOBAL__N__9129213b_4_k_cu_6db8d253_36996ignoreE,(_ZN39_INTERNAL_9129213b_4_k_cu_6db8d253_36994cute7productE - _ZN39_INTERNAL_9129213b_4_k_cu_6db8d253_36994cuda3std3__441_GLOBAL__N__9129213b_4_k_cu_6db8d253_36996ignoreE)
_ZN39_INTERNAL_9129213b_4_k_cu_6db8d253_36994cuda3std3__441_GLOBAL__N__9129213b_4_k_cu_6db8d253_36996ignoreE:
	.zero		1
	.type		_ZN39_INTERNAL_9129213b_4_k_cu_6db8d253_36994cute7productE,@object
	.size		_ZN39_INTERNAL_9129213b_4_k_cu_6db8d253_36994cute7productE,(_ZN39_INTERNAL_9129213b_4_k_cu_6db8d253_36994cuda3std3__45__cpo3endE - _ZN39_INTERNAL_9129213b_4_k_cu_6db8d253_36994cute7productE)
_ZN39_INTERNAL_9129213b_4_k_cu_6db8d253_36994cute7productE:
	.zero		1
	.type		_ZN39_INTERNAL_9129213b_4_k_cu_6db8d253_36994cuda3std3__45__cpo3endE,@object
	.size		_ZN39_INTERNAL_9129213b_4_k_cu_6db8d253_36994cuda3std3__45__cpo3endE,(_ZN39_INTERNAL_9129213b_4_k_cu_6db8d253_36994cuda3std3__419piecewise_constructE - _ZN39_INTERNAL_9129213b_4_k_cu_6db8d253_36994cuda3std3__45__cpo3endE)
_ZN39_INTERNAL_9129213b_4_k_cu_6db8d253_36994cuda3std3__45__cpo3endE:
	.zero		1
	.type		_ZN39_INTERNAL_9129213b_4_k_cu_6db8d253_36994cuda3std3__419piecewise_constructE,@object
	.size		_ZN39_INTERNAL_9129213b_4_k_cu_6db8d253_36994cuda3std3__419piecewise_constructE,(_ZN39_INTERNAL_9129213b_4_k_cu_6db8d253_36994cuda3std3__45__cpo4cendE - _ZN39_INTERNAL_9129213b_4_k_cu_6db8d253_36994cuda3std3__419piecewise_constructE)
_ZN39_INTERNAL_9129213b_4_k_cu_6db8d253_36994cuda3std3__419piecewise_constructE:
	.zero		1
	.type		_ZN39_INTERNAL_9129213b_4_k_cu_6db8d253_36994cuda3std3__45__cpo4cendE,@object
	.size		_ZN39_INTERNAL_9129213b_4_k_cu_6db8d253_36994cuda3std3__45__cpo4cendE,(_ZN39_INTERNAL_9129213b_4_k_cu_6db8d253_36994cuda3std6ranges3__45__cpo4swapE - _ZN39_INTERNAL_9129213b_4_k_cu_6db8d253_36994cuda3std3__45__cpo4cendE)
_ZN39_INTERNAL_9129213b_4_k_cu_6db8d253_36994cuda3std3__45__cpo4cendE:
	.zero		1
	.type		_ZN39_INTERNAL_9129213b_4_k_cu_6db8d253_36994cuda3std6ranges3__45__cpo4swapE,@object
	.size		_ZN39_INTERNAL_9129213b_4_k_cu_6db8d253_36994cuda3std6ranges3__45__cpo4swapE,(.L_8 - _ZN39_INTERNAL_9129213b_4_k_cu_6db8d253_36994cuda3std6ranges3__45__cpo4swapE)
_ZN39_INTERNAL_9129213b_4_k_cu_6db8d253_36994cuda3std6ranges3__45__cpo4swapE:
	.zero		1
.L_8:


//--------------------- .nv.constant0._ZN7cutlass13device_kernelINS_4gemm6kernel13GemmUniversalIN4cute5tupleIJiiiiEEENS1_10collective13CollectiveMmaINS1_34MainloopSm90TmaGmmaWarpSpecializedILi4ENS5_IJNS4_1CILi2EEESB_NSA_ILi1EEEEEENS1_35KernelTmaWarpSpecializedCooperativeEEENS5_IJNSA_ILi256EEENSA_ILi64EEENSA_ILi32EEEEEENS_10bfloat16_tENS5_IJlSC_lEEESK_SL_NS4_8TiledMMAINS4_8MMA_AtomIJNS4_4SM904GMMA27MMA_64x64x16_F32BF16BF16_SSILNSP_5MajorE0ELSR_0ELNSP_7ScaleInE1ELSS_1EEEEEENS4_6LayoutINS5_IJSB_SC_SC_EEENS5_IJSC_NSA_ILi0EEESX_EEEEENS5_IJNS4_10UnderscoreES10_S10_EEEEENS4_23SM90_TMA_LOAD_MULTICASTENS4_14ComposedLayoutINS4_7SwizzleILi2ELi4ELi3EEENS4_18smem_ptr_flag_bitsILi16EEENSV_INS5_IJNSA_ILi8EEESI_EEENS5_IJSI_SC_EEEEEEEvNS4_8identityES13_S1D_vS1E_EENS_8epilogue10collective6detail29Sm90TmaWarpSpecializedAdapterINS1H_15DefaultEpilogueISK_SL_SL_NS1G_6thread17LinearCombinationISK_Li1EffLNS1L_9ScaleType4KindE0ELNS_15FloatRoundStyleE2ESK_EENS1_15EpilogueDefaultEEEEEvvEEEEvNT_6ParamsE --------------------------
	.section	.nv.constant0._ZN7cutlass13device_kernelINS_4gemm6kernel13GemmUniversalIN4cute5tupleIJiiiiEEENS1_10collective13CollectiveMmaINS1_34MainloopSm90TmaGmmaWarpSpecializedILi4ENS5_IJNS4_1CILi2EEESB_NSA_ILi1EEEEEENS1_35KernelTmaWarpSpecializedCooperativeEEENS5_IJNSA_ILi256EEENSA_ILi64EEENSA_ILi32EEEEEENS_10bfloat16_tENS5_IJlSC_lEEESK_SL_NS4_8TiledMMAINS4_8MMA_AtomIJNS4_4SM904GMMA27MMA_64x64x16_F32BF16BF16_SSILNSP_5MajorE0ELSR_0ELNSP_7ScaleInE1ELSS_1EEEEEENS4_6LayoutINS5_IJSB_SC_SC_EEENS5_IJSC_NSA_ILi0EEESX_EEEEENS5_IJNS4_10UnderscoreES10_S10_EEEEENS4_23SM90_TMA_LOAD_MULTICASTENS4_14ComposedLayoutINS4_7SwizzleILi2ELi4ELi3EEENS4_18smem_ptr_flag_bitsILi16EEENSV_INS5_IJNSA_ILi8EEESI_EEENS5_IJSI_SC_EEEEEEEvNS4_8identityES13_S1D_vS1E_EENS_8epilogue10collective6detail29Sm90TmaWarpSpecializedAdapterINS1H_15DefaultEpilogueISK_SL_SL_NS1G_6thread17LinearCombinationISK_Li1EffLNS1L_9ScaleType4KindE0ELNS_15FloatRoundStyleE2ESK_EENS1_15EpilogueDefaultEEEEEvvEEEEvNT_6ParamsE,"a",@progbits
	.sectionflags	@""
	.align	4
.nv.constant0._ZN7cutlass13device_kernelINS_4gemm6kernel13GemmUniversalIN4cute5tupleIJiiiiEEENS1_10collective13CollectiveMmaINS1_34MainloopSm90TmaGmmaWarpSpecializedILi4ENS5_IJNS4_1CILi2EEESB_NSA_ILi1EEEEEENS1_35KernelTmaWarpSpecializedCooperativeEEENS5_IJNSA_ILi256EEENSA_ILi64EEENSA_ILi32EEEEEENS_10bfloat16_tENS5_IJlSC_lEEESK_SL_NS4_8TiledMMAINS4_8MMA_AtomIJNS4_4SM904GMMA27MMA_64x64x16_F32BF16BF16_SSILNSP_5MajorE0ELSR_0ELNSP_7ScaleInE1ELSS_1EEEEEENS4_6LayoutINS5_IJSB_SC_SC_EEENS5_IJSC_NSA_ILi0EEESX_EEEEENS5_IJNS4_10UnderscoreES10_S10_EEEEENS4_23SM90_TMA_LOAD_MULTICASTENS4_14ComposedLayoutINS4_7SwizzleILi2ELi4ELi3EEENS4_18smem_ptr_flag_bitsILi16EEENSV_INS5_IJNSA_ILi8EEESI_EEENS5_IJSI_SC_EEEEEEEvNS4_8identityES13_S1D_vS1E_EENS_8epilogue10collective6detail29Sm90TmaWarpSpecializedAdapterINS1H_15DefaultEpilogueISK_SL_SL_NS1G_6thread17LinearCombinationISK_Li1EffLNS1L_9ScaleType4KindE0ELNS_15FloatRoundStyleE2ESK_EENS1_15EpilogueDefaultEEEEEvvEEEEvNT_6ParamsE:
	.zero		1664


//--------------------- SYMBOLS --------------------------

	.type		.nv.reservedSmem.offset0,@object
	.size		.nv.reservedSmem.offset0,0x4
	.type		__assertfail,@function
